//
// Generated by NVIDIA NVVM Compiler
//
// Compiler Build ID: CL-36424714
// Cuda compilation tools, release 13.0, V13.0.88
// Based on NVVM 20.0.0
//

.version 9.0
.target sm_100
.address_size 64

	// .globl	my_kernel_kernel0
// _ZZ17my_kernel_kernel0E18PaddedInput_shared has been demoted
// _ZZ17my_kernel_kernel0E18placeholder_shared has been demoted

.visible .entry my_kernel_kernel0(
	.param .u64 .ptr .align 1 my_kernel_kernel0_param_0,
	.param .u64 .ptr .align 1 my_kernel_kernel0_param_1,
	.param .u64 .ptr .align 1 my_kernel_kernel0_param_2,
	.param .u64 .ptr .align 1 my_kernel_kernel0_param_3
)
{
	.reg .pred 	%p<4>;
	.reg .b16 	%rs<47>;
	.reg .b32 	%r<115>;
	.reg .b32 	%f<866>;
	.reg .b64 	%rd<38>;
	// demoted variable
	.shared .align 4 .b8 _ZZ17my_kernel_kernel0E18PaddedInput_shared[1536];
	// demoted variable
	.shared .align 4 .b8 _ZZ17my_kernel_kernel0E18placeholder_shared[384];
	mov.u32 	%r21, %ctaid.x;
	shr.u32 	%r22, %r21, 2;
	mul.lo.s32 	%r23, %r22, 73728;
	mov.u32 	%r24, %tid.x;
	cvt.u16.u32 	%rs1, %r24;
	and.b32  	%r25, %r21, 3;
	mul.lo.s32 	%r26, %r25, 1152;
	mul.hi.u16 	%rs2, %rs1, 2731;
	mul.lo.s16 	%rs3, %rs2, 24;
	sub.s16 	%rs4, %rs1, %rs3;
	mul.lo.s16 	%rs5, %rs4, 86;
	shr.u16 	%rs6, %rs5, 8;
	mov.b16 	%rs7, 4608;
	mov.b32 	%r27, {%rs7, %rs6};
	cvt.u32.u16 	%r28, %rs2;
	prmt.b32 	%r29, %r28, 65424, 0x3340U;
	prmt.b32 	%r30, %r31, %r32, 0x3340U;
	prmt.b32 	%r33, %r29, %r30, 0x5410U;
	mov.b32 	%r112, 0;
	dp2a.lo.u32.u32 	%r1, %r27, %r33, %r112;
	mul.hi.u16 	%rs8, %rs1, 21846;
	mul.lo.s16 	%rs9, %rs8, 3;
	sub.s16 	%rs10, %rs1, %rs9;
	cvt.u32.u16 	%r34, %rs10;
	or.b32  	%r35, %r26, %r23;
	or.b32  	%r2, %r35, %r34;
	add.s16 	%rs11, %rs1, 32;
	mul.hi.u16 	%rs12, %rs11, 2731;
	add.s16 	%rs13, %rs1, 8;
	mul.hi.u16 	%rs14, %rs13, 2731;
	mul.lo.s16 	%rs15, %rs14, 24;
	sub.s16 	%rs16, %rs13, %rs15;
	mul.lo.s16 	%rs17, %rs16, 86;
	shr.u16 	%rs18, %rs17, 8;
	mov.b32 	%r36, {%rs7, %rs18};
	cvt.u32.u16 	%r37, %rs12;
	prmt.b32 	%r38, %r37, 65424, 0x3340U;
	prmt.b32 	%r39, %r38, %r30, 0x5410U;
	dp2a.lo.u32.u32 	%r3, %r36, %r39, %r112;
	add.s16 	%rs19, %rs1, 2;
	mul.hi.u16 	%rs20, %rs19, 21846;
	mul.lo.s16 	%rs21, %rs20, 3;
	sub.s16 	%rs22, %rs19, %rs21;
	cvt.u32.u16 	%r40, %rs22;
	or.b32  	%r4, %r35, %r40;
	add.s16 	%rs23, %rs1, 64;
	mul.hi.u16 	%rs24, %rs23, 2731;
	add.s16 	%rs25, %rs1, 16;
	mul.hi.u16 	%rs26, %rs25, 2731;
	mul.lo.s16 	%rs27, %rs26, 24;
	sub.s16 	%rs28, %rs25, %rs27;
	mul.lo.s16 	%rs29, %rs28, 86;
	shr.u16 	%rs30, %rs29, 8;
	mov.b32 	%r41, {%rs7, %rs30};
	cvt.u32.u16 	%r42, %rs24;
	prmt.b32 	%r43, %r42, 65424, 0x3340U;
	prmt.b32 	%r44, %r43, %r30, 0x5410U;
	dp2a.lo.u32.u32 	%r5, %r41, %r44, %r112;
	add.s16 	%rs31, %rs1, 1;
	mul.hi.u16 	%rs32, %rs31, 21846;
	mul.lo.s16 	%rs33, %rs32, 3;
	sub.s16 	%rs34, %rs31, %rs33;
	cvt.u32.u16 	%r45, %rs34;
	or.b32  	%r6, %r35, %r45;
	add.s16 	%rs35, %rs1, 128;
	mul.hi.u16 	%rs36, %rs35, 2731;
	cvt.u32.u16 	%r46, %rs36;
	prmt.b32 	%r47, %r46, 65424, 0x3340U;
	prmt.b32 	%r48, %r47, %r30, 0x5410U;
	dp2a.lo.u32.u32 	%r7, %r36, %r48, %r112;
	add.s16 	%rs37, %rs1, 160;
	mul.hi.u16 	%rs38, %rs37, 2731;
	cvt.u32.u16 	%r49, %rs38;
	prmt.b32 	%r50, %r49, 65424, 0x3340U;
	prmt.b32 	%r51, %r50, %r30, 0x5410U;
	dp2a.lo.u32.u32 	%r8, %r41, %r51, %r112;
	add.s16 	%rs39, %rs1, 224;
	mul.hi.u16 	%rs40, %rs39, 2731;
	cvt.u32.u16 	%r52, %rs40;
	prmt.b32 	%r53, %r52, 65424, 0x3340U;
	prmt.b32 	%r54, %r53, %r30, 0x5410U;
	dp2a.lo.u32.u32 	%r9, %r36, %r54, %r112;
	add.s16 	%rs41, %rs1, 256;
	mul.hi.u16 	%rs42, %rs41, 2731;
	cvt.u32.u16 	%r55, %rs42;
	prmt.b32 	%r56, %r55, 65424, 0x3340U;
	prmt.b32 	%r57, %r56, %r30, 0x5410U;
	dp2a.lo.u32.u32 	%r10, %r41, %r57, %r112;
	add.s16 	%rs43, %rs1, 320;
	mul.hi.u16 	%rs44, %rs43, 2731;
	cvt.u32.u16 	%r58, %rs44;
	prmt.b32 	%r59, %r58, 65424, 0x3340U;
	prmt.b32 	%r60, %r59, %r30, 0x5410U;
	dp2a.lo.u32.u32 	%r11, %r36, %r60, %r112;
	add.s16 	%rs45, %rs1, 352;
	mul.hi.u16 	%rs46, %rs45, 2731;
	cvt.u32.u16 	%r61, %rs46;
	prmt.b32 	%r62, %r61, 65424, 0x3340U;
	prmt.b32 	%r63, %r62, %r30, 0x5410U;
	dp2a.lo.u32.u32 	%r12, %r41, %r63, %r112;
	mov.f32 	%f738, 0f00000000;
	mov.f32 	%f739, %f738;
	mov.f32 	%f740, %f738;
	mov.f32 	%f741, %f738;
	mov.f32 	%f742, %f738;
	mov.f32 	%f743, %f738;
	mov.f32 	%f744, %f738;
	mov.f32 	%f745, %f738;
	mov.f32 	%f746, %f738;
	mov.f32 	%f747, %f738;
	mov.f32 	%f748, %f738;
	mov.f32 	%f749, %f738;
	mov.f32 	%f750, %f738;
	mov.f32 	%f751, %f738;
	mov.f32 	%f752, %f738;
	mov.f32 	%f753, %f738;
	mov.f32 	%f754, %f738;
	mov.f32 	%f755, %f738;
	mov.f32 	%f756, %f738;
	mov.f32 	%f757, %f738;
	mov.f32 	%f758, %f738;
	mov.f32 	%f759, %f738;
	mov.f32 	%f760, %f738;
	mov.f32 	%f761, %f738;
	mov.f32 	%f762, %f738;
	mov.f32 	%f763, %f738;
	mov.f32 	%f764, %f738;
	mov.f32 	%f765, %f738;
	mov.f32 	%f766, %f738;
	mov.f32 	%f767, %f738;
	mov.f32 	%f768, %f738;
	mov.f32 	%f769, %f738;
	mov.f32 	%f770, %f738;
	mov.f32 	%f771, %f738;
	mov.f32 	%f772, %f738;
	mov.f32 	%f773, %f738;
	mov.f32 	%f774, %f738;
	mov.f32 	%f775, %f738;
	mov.f32 	%f776, %f738;
	mov.f32 	%f777, %f738;
	mov.f32 	%f778, %f738;
	mov.f32 	%f779, %f738;
	mov.f32 	%f780, %f738;
	mov.f32 	%f781, %f738;
	mov.f32 	%f782, %f738;
	mov.f32 	%f783, %f738;
	mov.f32 	%f784, %f738;
	mov.f32 	%f785, %f738;
	mov.f32 	%f786, %f738;
	mov.f32 	%f787, %f738;
	mov.f32 	%f788, %f738;
	mov.f32 	%f789, %f738;
	mov.f32 	%f790, %f738;
	mov.f32 	%f791, %f738;
	mov.f32 	%f792, %f738;
	mov.f32 	%f793, %f738;
	mov.f32 	%f794, %f738;
	mov.f32 	%f795, %f738;
	mov.f32 	%f796, %f738;
	mov.f32 	%f797, %f738;
	mov.f32 	%f798, %f738;
	mov.f32 	%f799, %f738;
	mov.f32 	%f800, %f738;
	mov.f32 	%f801, %f738;
	mov.f32 	%f802, %f738;
	mov.f32 	%f803, %f738;
	mov.f32 	%f804, %f738;
	mov.f32 	%f805, %f738;
	mov.f32 	%f806, %f738;
	mov.f32 	%f807, %f738;
	mov.f32 	%f808, %f738;
	mov.f32 	%f809, %f738;
	mov.f32 	%f810, %f738;
	mov.f32 	%f811, %f738;
	mov.f32 	%f812, %f738;
	mov.f32 	%f813, %f738;
	mov.f32 	%f814, %f738;
	mov.f32 	%f815, %f738;
	mov.f32 	%f816, %f738;
	mov.f32 	%f817, %f738;
	mov.f32 	%f818, %f738;
	mov.f32 	%f819, %f738;
	mov.f32 	%f820, %f738;
	mov.f32 	%f821, %f738;
	mov.f32 	%f822, %f738;
	mov.f32 	%f823, %f738;
	mov.f32 	%f824, %f738;
	mov.f32 	%f825, %f738;
	mov.f32 	%f826, %f738;
	mov.f32 	%f827, %f738;
	mov.f32 	%f828, %f738;
	mov.f32 	%f829, %f738;
	mov.f32 	%f830, %f738;
	mov.f32 	%f831, %f738;
	mov.f32 	%f832, %f738;
	mov.f32 	%f833, %f738;
	mov.f32 	%f834, %f738;
	mov.f32 	%f835, %f738;
	mov.f32 	%f836, %f738;
	mov.f32 	%f837, %f738;
	mov.f32 	%f838, %f738;
	mov.f32 	%f839, %f738;
	mov.f32 	%f840, %f738;
	mov.f32 	%f841, %f738;
	mov.f32 	%f842, %f738;
	mov.f32 	%f843, %f738;
	mov.f32 	%f844, %f738;
	mov.f32 	%f845, %f738;
	mov.f32 	%f846, %f738;
	mov.f32 	%f847, %f738;
	mov.f32 	%f848, %f738;
	mov.f32 	%f849, %f738;
	mov.f32 	%f850, %f738;
	mov.f32 	%f851, %f738;
	mov.f32 	%f852, %f738;
	mov.f32 	%f853, %f738;
	mov.f32 	%f854, %f738;
	mov.f32 	%f855, %f738;
	mov.f32 	%f856, %f738;
	mov.f32 	%f857, %f738;
	mov.f32 	%f858, %f738;
	mov.f32 	%f859, %f738;
	mov.f32 	%f860, %f738;
	mov.f32 	%f861, %f738;
	mov.f32 	%f862, %f738;
	mov.f32 	%f863, %f738;
	mov.f32 	%f864, %f738;
	mov.f32 	%f865, %f738;
$L__BB0_1:
	ld.param.u64 	%rd34, [my_kernel_kernel0_param_0];
	mov.u32 	%r64, %tid.x;
	setp.gt.u32 	%p1, %r64, 5;
	bar.sync 	0;
	mul.lo.s32 	%r65, %r112, 3;
	add.s32 	%r66, %r65, %r2;
	add.s32 	%r67, %r66, %r1;
	add.s32 	%r68, %r65, %r4;
	add.s32 	%r69, %r68, %r3;
	add.s32 	%r70, %r65, %r6;
	add.s32 	%r71, %r70, %r5;
	add.s32 	%r72, %r68, %r7;
	add.s32 	%r73, %r70, %r8;
	add.s32 	%r74, %r68, %r9;
	add.s32 	%r75, %r70, %r10;
	add.s32 	%r76, %r68, %r11;
	add.s32 	%r77, %r70, %r12;
	cvta.to.global.u64 	%rd5, %rd34;
	mul.wide.u32 	%rd6, %r67, 4;
	add.s64 	%rd7, %rd5, %rd6;
	ld.global.nc.f32 	%f386, [%rd7];
	shl.b32 	%r78, %r64, 2;
	mov.u32 	%r79, _ZZ17my_kernel_kernel0E18PaddedInput_shared;
	add.s32 	%r80, %r79, %r78;
	st.shared.f32 	[%r80], %f386;
	mul.wide.u32 	%rd8, %r69, 4;
	add.s64 	%rd9, %rd5, %rd8;
	ld.global.nc.f32 	%f387, [%rd9];
	st.shared.f32 	[%r80+128], %f387;
	mul.wide.u32 	%rd10, %r71, 4;
	add.s64 	%rd11, %rd5, %rd10;
	ld.global.nc.f32 	%f388, [%rd11];
	st.shared.f32 	[%r80+256], %f388;
	ld.global.nc.f32 	%f389, [%rd7+73728];
	st.shared.f32 	[%r80+384], %f389;
	mul.wide.u32 	%rd12, %r72, 4;
	add.s64 	%rd13, %rd5, %rd12;
	ld.global.nc.f32 	%f390, [%rd13];
	st.shared.f32 	[%r80+512], %f390;
	mul.wide.u32 	%rd14, %r73, 4;
	add.s64 	%rd15, %rd5, %rd14;
	ld.global.nc.f32 	%f391, [%rd15];
	st.shared.f32 	[%r80+640], %f391;
	ld.global.nc.f32 	%f392, [%rd7+147456];
	st.shared.f32 	[%r80+768], %f392;
	mul.wide.u32 	%rd16, %r74, 4;
	add.s64 	%rd17, %rd5, %rd16;
	ld.global.nc.f32 	%f393, [%rd17];
	st.shared.f32 	[%r80+896], %f393;
	mul.wide.u32 	%rd18, %r75, 4;
	add.s64 	%rd19, %rd5, %rd18;
	ld.global.nc.f32 	%f394, [%rd19];
	st.shared.f32 	[%r80+1024], %f394;
	ld.global.nc.f32 	%f395, [%rd7+221184];
	st.shared.f32 	[%r80+1152], %f395;
	mul.wide.u32 	%rd20, %r76, 4;
	add.s64 	%rd21, %rd5, %rd20;
	ld.global.nc.f32 	%f396, [%rd21];
	st.shared.f32 	[%r80+1280], %f396;
	mul.wide.u32 	%rd22, %r77, 4;
	add.s64 	%rd23, %rd5, %rd22;
	ld.global.nc.f32 	%f397, [%rd23];
	st.shared.f32 	[%r80+1408], %f397;
	@%p1 bra 	$L__BB0_3;
	ld.param.u64 	%rd35, [my_kernel_kernel0_param_1];
	mov.u32 	%r81, %tid.x;
	shl.b32 	%r82, %r81, 4;
	mad.lo.s32 	%r83, %r112, 96, %r82;
	cvta.to.global.u64 	%rd24, %rd35;
	mul.wide.u32 	%rd25, %r83, 4;
	add.s64 	%rd26, %rd24, %rd25;
	ld.global.nc.f32 	%f398, [%rd26];
	shl.b32 	%r84, %r81, 6;
	mov.u32 	%r85, _ZZ17my_kernel_kernel0E18placeholder_shared;
	add.s32 	%r86, %r85, %r84;
	st.shared.f32 	[%r86], %f398;
	ld.global.nc.f32 	%f399, [%rd26+4];
	st.shared.f32 	[%r86+4], %f399;
	ld.global.nc.f32 	%f400, [%rd26+8];
	st.shared.f32 	[%r86+8], %f400;
	ld.global.nc.f32 	%f401, [%rd26+12];
	st.shared.f32 	[%r86+12], %f401;
	ld.global.nc.f32 	%f402, [%rd26+16];
	st.shared.f32 	[%r86+16], %f402;
	ld.global.nc.f32 	%f403, [%rd26+20];
	st.shared.f32 	[%r86+20], %f403;
	ld.global.nc.f32 	%f404, [%rd26+24];
	st.shared.f32 	[%r86+24], %f404;
	ld.global.nc.f32 	%f405, [%rd26+28];
	st.shared.f32 	[%r86+28], %f405;
	ld.global.nc.f32 	%f406, [%rd26+32];
	st.shared.f32 	[%r86+32], %f406;
	ld.global.nc.f32 	%f407, [%rd26+36];
	st.shared.f32 	[%r86+36], %f407;
	ld.global.nc.f32 	%f408, [%rd26+40];
	st.shared.f32 	[%r86+40], %f408;
	ld.global.nc.f32 	%f409, [%rd26+44];
	st.shared.f32 	[%r86+44], %f409;
	ld.global.nc.f32 	%f410, [%rd26+48];
	st.shared.f32 	[%r86+48], %f410;
	ld.global.nc.f32 	%f411, [%rd26+52];
	st.shared.f32 	[%r86+52], %f411;
	ld.global.nc.f32 	%f412, [%rd26+56];
	st.shared.f32 	[%r86+56], %f412;
	ld.global.nc.f32 	%f413, [%rd26+60];
	st.shared.f32 	[%r86+60], %f413;
$L__BB0_3:
	mov.u32 	%r88, %tid.x;
	shl.b32 	%r89, %r88, 3;
	and.b32  	%r90, %r89, 120;
	mov.u32 	%r91, _ZZ17my_kernel_kernel0E18placeholder_shared;
	add.s32 	%r92, %r90, %r91;
	add.s32 	%r113, %r92, 4;
	bar.sync 	0;
	mov.b32 	%r114, 768;
$L__BB0_4:
	ld.shared.f32 	%f414, [%r113+-4];
	ld.shared.f32 	%f415, [%r113];
	mov.u32 	%r93, %tid.x;
	shr.u32 	%r94, %r93, 4;
	mov.u32 	%r95, _ZZ17my_kernel_kernel0E18PaddedInput_shared;
	mad.lo.s32 	%r96, %r94, 384, %r95;
	add.s32 	%r97, %r96, %r114;
	ld.shared.f32 	%f416, [%r97+-768];
	fma.rn.f32 	%f865, %f416, %f414, %f865;
	ld.shared.f32 	%f417, [%r97+-720];
	fma.rn.f32 	%f833, %f417, %f414, %f833;
	ld.shared.f32 	%f418, [%r97];
	fma.rn.f32 	%f801, %f418, %f414, %f801;
	ld.shared.f32 	%f419, [%r97+48];
	fma.rn.f32 	%f769, %f419, %f414, %f769;
	fma.rn.f32 	%f864, %f416, %f415, %f864;
	fma.rn.f32 	%f832, %f417, %f415, %f832;
	fma.rn.f32 	%f800, %f418, %f415, %f800;
	fma.rn.f32 	%f768, %f419, %f415, %f768;
	ld.shared.f32 	%f420, [%r97+-756];
	fma.rn.f32 	%f863, %f420, %f414, %f863;
	ld.shared.f32 	%f421, [%r97+-708];
	fma.rn.f32 	%f831, %f421, %f414, %f831;
	ld.shared.f32 	%f422, [%r97+12];
	fma.rn.f32 	%f799, %f422, %f414, %f799;
	ld.shared.f32 	%f423, [%r97+60];
	fma.rn.f32 	%f767, %f423, %f414, %f767;
	fma.rn.f32 	%f862, %f420, %f415, %f862;
	fma.rn.f32 	%f830, %f421, %f415, %f830;
	fma.rn.f32 	%f798, %f422, %f415, %f798;
	fma.rn.f32 	%f766, %f423, %f415, %f766;
	ld.shared.f32 	%f424, [%r97+-744];
	fma.rn.f32 	%f861, %f424, %f414, %f861;
	ld.shared.f32 	%f425, [%r97+-696];
	fma.rn.f32 	%f829, %f425, %f414, %f829;
	ld.shared.f32 	%f426, [%r97+24];
	fma.rn.f32 	%f797, %f426, %f414, %f797;
	ld.shared.f32 	%f427, [%r97+72];
	fma.rn.f32 	%f765, %f427, %f414, %f765;
	fma.rn.f32 	%f860, %f424, %f415, %f860;
	fma.rn.f32 	%f828, %f425, %f415, %f828;
	fma.rn.f32 	%f796, %f426, %f415, %f796;
	fma.rn.f32 	%f764, %f427, %f415, %f764;
	ld.shared.f32 	%f428, [%r97+-732];
	fma.rn.f32 	%f859, %f428, %f414, %f859;
	ld.shared.f32 	%f429, [%r97+-684];
	fma.rn.f32 	%f827, %f429, %f414, %f827;
	ld.shared.f32 	%f430, [%r97+36];
	fma.rn.f32 	%f795, %f430, %f414, %f795;
	ld.shared.f32 	%f431, [%r97+84];
	fma.rn.f32 	%f763, %f431, %f414, %f763;
	fma.rn.f32 	%f858, %f428, %f415, %f858;
	fma.rn.f32 	%f826, %f429, %f415, %f826;
	fma.rn.f32 	%f794, %f430, %f415, %f794;
	fma.rn.f32 	%f762, %f431, %f415, %f762;
	ld.shared.f32 	%f432, [%r97+-672];
	fma.rn.f32 	%f857, %f432, %f414, %f857;
	ld.shared.f32 	%f433, [%r97+-624];
	fma.rn.f32 	%f825, %f433, %f414, %f825;
	ld.shared.f32 	%f434, [%r97+96];
	fma.rn.f32 	%f793, %f434, %f414, %f793;
	ld.shared.f32 	%f435, [%r97+144];
	fma.rn.f32 	%f761, %f435, %f414, %f761;
	fma.rn.f32 	%f856, %f432, %f415, %f856;
	fma.rn.f32 	%f824, %f433, %f415, %f824;
	fma.rn.f32 	%f792, %f434, %f415, %f792;
	fma.rn.f32 	%f760, %f435, %f415, %f760;
	ld.shared.f32 	%f436, [%r97+-660];
	fma.rn.f32 	%f855, %f436, %f414, %f855;
	ld.shared.f32 	%f437, [%r97+-612];
	fma.rn.f32 	%f823, %f437, %f414, %f823;
	ld.shared.f32 	%f438, [%r97+108];
	fma.rn.f32 	%f791, %f438, %f414, %f791;
	ld.shared.f32 	%f439, [%r97+156];
	fma.rn.f32 	%f759, %f439, %f414, %f759;
	fma.rn.f32 	%f854, %f436, %f415, %f854;
	fma.rn.f32 	%f822, %f437, %f415, %f822;
	fma.rn.f32 	%f790, %f438, %f415, %f790;
	fma.rn.f32 	%f758, %f439, %f415, %f758;
	ld.shared.f32 	%f440, [%r97+-648];
	fma.rn.f32 	%f853, %f440, %f414, %f853;
	ld.shared.f32 	%f441, [%r97+-600];
	fma.rn.f32 	%f821, %f441, %f414, %f821;
	ld.shared.f32 	%f442, [%r97+120];
	fma.rn.f32 	%f789, %f442, %f414, %f789;
	ld.shared.f32 	%f443, [%r97+168];
	fma.rn.f32 	%f757, %f443, %f414, %f757;
	fma.rn.f32 	%f852, %f440, %f415, %f852;
	fma.rn.f32 	%f820, %f441, %f415, %f820;
	fma.rn.f32 	%f788, %f442, %f415, %f788;
	fma.rn.f32 	%f756, %f443, %f415, %f756;
	ld.shared.f32 	%f444, [%r97+-636];
	fma.rn.f32 	%f851, %f444, %f414, %f851;
	ld.shared.f32 	%f445, [%r97+-588];
	fma.rn.f32 	%f819, %f445, %f414, %f819;
	ld.shared.f32 	%f446, [%r97+132];
	fma.rn.f32 	%f787, %f446, %f414, %f787;
	ld.shared.f32 	%f447, [%r97+180];
	fma.rn.f32 	%f755, %f447, %f414, %f755;
	fma.rn.f32 	%f850, %f444, %f415, %f850;
	fma.rn.f32 	%f818, %f445, %f415, %f818;
	fma.rn.f32 	%f786, %f446, %f415, %f786;
	fma.rn.f32 	%f754, %f447, %f415, %f754;
	ld.shared.f32 	%f448, [%r97+-576];
	fma.rn.f32 	%f849, %f448, %f414, %f849;
	ld.shared.f32 	%f449, [%r97+-528];
	fma.rn.f32 	%f817, %f449, %f414, %f817;
	ld.shared.f32 	%f450, [%r97+192];
	fma.rn.f32 	%f785, %f450, %f414, %f785;
	ld.shared.f32 	%f451, [%r97+240];
	fma.rn.f32 	%f753, %f451, %f414, %f753;
	fma.rn.f32 	%f848, %f448, %f415, %f848;
	fma.rn.f32 	%f816, %f449, %f415, %f816;
	fma.rn.f32 	%f784, %f450, %f415, %f784;
	fma.rn.f32 	%f752, %f451, %f415, %f752;
	ld.shared.f32 	%f452, [%r97+-564];
	fma.rn.f32 	%f847, %f452, %f414, %f847;
	ld.shared.f32 	%f453, [%r97+-516];
	fma.rn.f32 	%f815, %f453, %f414, %f815;
	ld.shared.f32 	%f454, [%r97+204];
	fma.rn.f32 	%f783, %f454, %f414, %f783;
	ld.shared.f32 	%f455, [%r97+252];
	fma.rn.f32 	%f751, %f455, %f414, %f751;
	fma.rn.f32 	%f846, %f452, %f415, %f846;
	fma.rn.f32 	%f814, %f453, %f415, %f814;
	fma.rn.f32 	%f782, %f454, %f415, %f782;
	fma.rn.f32 	%f750, %f455, %f415, %f750;
	ld.shared.f32 	%f456, [%r97+-552];
	fma.rn.f32 	%f845, %f456, %f414, %f845;
	ld.shared.f32 	%f457, [%r97+-504];
	fma.rn.f32 	%f813, %f457, %f414, %f813;
	ld.shared.f32 	%f458, [%r97+216];
	fma.rn.f32 	%f781, %f458, %f414, %f781;
	ld.shared.f32 	%f459, [%r97+264];
	fma.rn.f32 	%f749, %f459, %f414, %f749;
	fma.rn.f32 	%f844, %f456, %f415, %f844;
	fma.rn.f32 	%f812, %f457, %f415, %f812;
	fma.rn.f32 	%f780, %f458, %f415, %f780;
	fma.rn.f32 	%f748, %f459, %f415, %f748;
	ld.shared.f32 	%f460, [%r97+-540];
	fma.rn.f32 	%f843, %f460, %f414, %f843;
	ld.shared.f32 	%f461, [%r97+-492];
	fma.rn.f32 	%f811, %f461, %f414, %f811;
	ld.shared.f32 	%f462, [%r97+228];
	fma.rn.f32 	%f779, %f462, %f414, %f779;
	ld.shared.f32 	%f463, [%r97+276];
	fma.rn.f32 	%f747, %f463, %f414, %f747;
	fma.rn.f32 	%f842, %f460, %f415, %f842;
	fma.rn.f32 	%f810, %f461, %f415, %f810;
	fma.rn.f32 	%f778, %f462, %f415, %f778;
	fma.rn.f32 	%f746, %f463, %f415, %f746;
	ld.shared.f32 	%f464, [%r97+-480];
	fma.rn.f32 	%f841, %f464, %f414, %f841;
	ld.shared.f32 	%f465, [%r97+-432];
	fma.rn.f32 	%f809, %f465, %f414, %f809;
	ld.shared.f32 	%f466, [%r97+288];
	fma.rn.f32 	%f777, %f466, %f414, %f777;
	ld.shared.f32 	%f467, [%r97+336];
	fma.rn.f32 	%f745, %f467, %f414, %f745;
	fma.rn.f32 	%f840, %f464, %f415, %f840;
	fma.rn.f32 	%f808, %f465, %f415, %f808;
	fma.rn.f32 	%f776, %f466, %f415, %f776;
	fma.rn.f32 	%f744, %f467, %f415, %f744;
	ld.shared.f32 	%f468, [%r97+-468];
	fma.rn.f32 	%f839, %f468, %f414, %f839;
	ld.shared.f32 	%f469, [%r97+-420];
	fma.rn.f32 	%f807, %f469, %f414, %f807;
	ld.shared.f32 	%f470, [%r97+300];
	fma.rn.f32 	%f775, %f470, %f414, %f775;
	ld.shared.f32 	%f471, [%r97+348];
	fma.rn.f32 	%f743, %f471, %f414, %f743;
	fma.rn.f32 	%f838, %f468, %f415, %f838;
	fma.rn.f32 	%f806, %f469, %f415, %f806;
	fma.rn.f32 	%f774, %f470, %f415, %f774;
	fma.rn.f32 	%f742, %f471, %f415, %f742;
	ld.shared.f32 	%f472, [%r97+-456];
	fma.rn.f32 	%f837, %f472, %f414, %f837;
	ld.shared.f32 	%f473, [%r97+-408];
	fma.rn.f32 	%f805, %f473, %f414, %f805;
	ld.shared.f32 	%f474, [%r97+312];
	fma.rn.f32 	%f773, %f474, %f414, %f773;
	ld.shared.f32 	%f475, [%r97+360];
	fma.rn.f32 	%f741, %f475, %f414, %f741;
	fma.rn.f32 	%f836, %f472, %f415, %f836;
	fma.rn.f32 	%f804, %f473, %f415, %f804;
	fma.rn.f32 	%f772, %f474, %f415, %f772;
	fma.rn.f32 	%f740, %f475, %f415, %f740;
	ld.shared.f32 	%f476, [%r97+-444];
	fma.rn.f32 	%f835, %f476, %f414, %f835;
	ld.shared.f32 	%f477, [%r97+-396];
	fma.rn.f32 	%f803, %f477, %f414, %f803;
	ld.shared.f32 	%f478, [%r97+324];
	fma.rn.f32 	%f771, %f478, %f414, %f771;
	ld.shared.f32 	%f479, [%r97+372];
	fma.rn.f32 	%f739, %f479, %f414, %f739;
	fma.rn.f32 	%f834, %f476, %f415, %f834;
	fma.rn.f32 	%f802, %f477, %f415, %f802;
	fma.rn.f32 	%f770, %f478, %f415, %f770;
	fma.rn.f32 	%f738, %f479, %f415, %f738;
	add.s32 	%r114, %r114, 4;
	add.s32 	%r113, %r113, 128;
	setp.ne.s32 	%p2, %r114, 780;
	@%p2 bra 	$L__BB0_4;
	add.s32 	%r112, %r112, 1;
	setp.ne.s32 	%p3, %r112, 48;
	@%p3 bra 	$L__BB0_1;
	ld.param.u64 	%rd37, [my_kernel_kernel0_param_3];
	ld.param.u64 	%rd36, [my_kernel_kernel0_param_2];
	cvta.to.global.u64 	%rd27, %rd36;
	cvta.to.global.u64 	%rd28, %rd37;
	mov.u32 	%r98, %tid.x;
	shl.b32 	%r99, %r98, 1;
	and.b32  	%r100, %r99, 30;
	mov.u32 	%r101, %ctaid.x;
	shl.b32 	%r102, %r101, 12;
	and.b32  	%r103, %r102, 2147467264;
	shl.b32 	%r104, %r98, 8;
	and.b32  	%r105, %r104, 258048;
	add.s32 	%r106, %r103, %r105;
	shl.b32 	%r107, %r101, 8;
	and.b32  	%r108, %r107, 768;
	or.b32  	%r109, %r106, %r108;
	or.b32  	%r110, %r109, %r100;
	shl.b32 	%r111, %r98, 3;
	cvt.u64.u32 	%rd29, %r111;
	and.b64  	%rd30, %rd29, 120;
	add.s64 	%rd31, %rd28, %rd30;
	ld.global.nc.f32 	%f480, [%rd31];
	add.f32 	%f481, %f865, %f480;
	mul.wide.u32 	%rd32, %r110, 4;
	add.s64 	%rd33, %rd27, %rd32;
	st.global.f32 	[%rd33], %f481;
	add.f32 	%f482, %f833, %f480;
	st.global.f32 	[%rd33+512], %f482;
	add.f32 	%f483, %f801, %f480;
	st.global.f32 	[%rd33+32768], %f483;
	add.f32 	%f484, %f769, %f480;
	st.global.f32 	[%rd33+33280], %f484;
	ld.global.nc.f32 	%f485, [%rd31+4];
	add.f32 	%f486, %f864, %f485;
	st.global.f32 	[%rd33+4], %f486;
	add.f32 	%f487, %f832, %f485;
	st.global.f32 	[%rd33+516], %f487;
	add.f32 	%f488, %f800, %f485;
	st.global.f32 	[%rd33+32772], %f488;
	add.f32 	%f489, %f768, %f485;
	st.global.f32 	[%rd33+33284], %f489;
	add.f32 	%f490, %f863, %f480;
	st.global.f32 	[%rd33+128], %f490;
	add.f32 	%f491, %f831, %f480;
	st.global.f32 	[%rd33+640], %f491;
	add.f32 	%f492, %f799, %f480;
	st.global.f32 	[%rd33+32896], %f492;
	add.f32 	%f493, %f767, %f480;
	st.global.f32 	[%rd33+33408], %f493;
	add.f32 	%f494, %f862, %f485;
	st.global.f32 	[%rd33+132], %f494;
	add.f32 	%f495, %f830, %f485;
	st.global.f32 	[%rd33+644], %f495;
	add.f32 	%f496, %f798, %f485;
	st.global.f32 	[%rd33+32900], %f496;
	add.f32 	%f497, %f766, %f485;
	st.global.f32 	[%rd33+33412], %f497;
	add.f32 	%f498, %f861, %f480;
	st.global.f32 	[%rd33+256], %f498;
	add.f32 	%f499, %f829, %f480;
	st.global.f32 	[%rd33+768], %f499;
	add.f32 	%f500, %f797, %f480;
	st.global.f32 	[%rd33+33024], %f500;
	add.f32 	%f501, %f765, %f480;
	st.global.f32 	[%rd33+33536], %f501;
	add.f32 	%f502, %f860, %f485;
	st.global.f32 	[%rd33+260], %f502;
	add.f32 	%f503, %f828, %f485;
	st.global.f32 	[%rd33+772], %f503;
	add.f32 	%f504, %f796, %f485;
	st.global.f32 	[%rd33+33028], %f504;
	add.f32 	%f505, %f764, %f485;
	st.global.f32 	[%rd33+33540], %f505;
	add.f32 	%f506, %f859, %f480;
	st.global.f32 	[%rd33+384], %f506;
	add.f32 	%f507, %f827, %f480;
	st.global.f32 	[%rd33+896], %f507;
	add.f32 	%f508, %f795, %f480;
	st.global.f32 	[%rd33+33152], %f508;
	add.f32 	%f509, %f763, %f480;
	st.global.f32 	[%rd33+33664], %f509;
	add.f32 	%f510, %f858, %f485;
	st.global.f32 	[%rd33+388], %f510;
	add.f32 	%f511, %f826, %f485;
	st.global.f32 	[%rd33+900], %f511;
	add.f32 	%f512, %f794, %f485;
	st.global.f32 	[%rd33+33156], %f512;
	add.f32 	%f513, %f762, %f485;
	st.global.f32 	[%rd33+33668], %f513;
	add.f32 	%f514, %f857, %f480;
	st.global.f32 	[%rd33+4096], %f514;
	add.f32 	%f515, %f825, %f480;
	st.global.f32 	[%rd33+4608], %f515;
	add.f32 	%f516, %f793, %f480;
	st.global.f32 	[%rd33+36864], %f516;
	add.f32 	%f517, %f761, %f480;
	st.global.f32 	[%rd33+37376], %f517;
	add.f32 	%f518, %f856, %f485;
	st.global.f32 	[%rd33+4100], %f518;
	add.f32 	%f519, %f824, %f485;
	st.global.f32 	[%rd33+4612], %f519;
	add.f32 	%f520, %f792, %f485;
	st.global.f32 	[%rd33+36868], %f520;
	add.f32 	%f521, %f760, %f485;
	st.global.f32 	[%rd33+37380], %f521;
	add.f32 	%f522, %f855, %f480;
	st.global.f32 	[%rd33+4224], %f522;
	add.f32 	%f523, %f823, %f480;
	st.global.f32 	[%rd33+4736], %f523;
	add.f32 	%f524, %f791, %f480;
	st.global.f32 	[%rd33+36992], %f524;
	add.f32 	%f525, %f759, %f480;
	st.global.f32 	[%rd33+37504], %f525;
	add.f32 	%f526, %f854, %f485;
	st.global.f32 	[%rd33+4228], %f526;
	add.f32 	%f527, %f822, %f485;
	st.global.f32 	[%rd33+4740], %f527;
	add.f32 	%f528, %f790, %f485;
	st.global.f32 	[%rd33+36996], %f528;
	add.f32 	%f529, %f758, %f485;
	st.global.f32 	[%rd33+37508], %f529;
	add.f32 	%f530, %f853, %f480;
	st.global.f32 	[%rd33+4352], %f530;
	add.f32 	%f531, %f821, %f480;
	st.global.f32 	[%rd33+4864], %f531;
	add.f32 	%f532, %f789, %f480;
	st.global.f32 	[%rd33+37120], %f532;
	add.f32 	%f533, %f757, %f480;
	st.global.f32 	[%rd33+37632], %f533;
	add.f32 	%f534, %f852, %f485;
	st.global.f32 	[%rd33+4356], %f534;
	add.f32 	%f535, %f820, %f485;
	st.global.f32 	[%rd33+4868], %f535;
	add.f32 	%f536, %f788, %f485;
	st.global.f32 	[%rd33+37124], %f536;
	add.f32 	%f537, %f756, %f485;
	st.global.f32 	[%rd33+37636], %f537;
	add.f32 	%f538, %f851, %f480;
	st.global.f32 	[%rd33+4480], %f538;
	add.f32 	%f539, %f819, %f480;
	st.global.f32 	[%rd33+4992], %f539;
	add.f32 	%f540, %f787, %f480;
	st.global.f32 	[%rd33+37248], %f540;
	add.f32 	%f541, %f755, %f480;
	st.global.f32 	[%rd33+37760], %f541;
	add.f32 	%f542, %f850, %f485;
	st.global.f32 	[%rd33+4484], %f542;
	add.f32 	%f543, %f818, %f485;
	st.global.f32 	[%rd33+4996], %f543;
	add.f32 	%f544, %f786, %f485;
	st.global.f32 	[%rd33+37252], %f544;
	add.f32 	%f545, %f754, %f485;
	st.global.f32 	[%rd33+37764], %f545;
	add.f32 	%f546, %f849, %f480;
	st.global.f32 	[%rd33+8192], %f546;
	add.f32 	%f547, %f817, %f480;
	st.global.f32 	[%rd33+8704], %f547;
	add.f32 	%f548, %f785, %f480;
	st.global.f32 	[%rd33+40960], %f548;
	add.f32 	%f549, %f753, %f480;
	st.global.f32 	[%rd33+41472], %f549;
	add.f32 	%f550, %f848, %f485;
	st.global.f32 	[%rd33+8196], %f550;
	add.f32 	%f551, %f816, %f485;
	st.global.f32 	[%rd33+8708], %f551;
	add.f32 	%f552, %f784, %f485;
	st.global.f32 	[%rd33+40964], %f552;
	add.f32 	%f553, %f752, %f485;
	st.global.f32 	[%rd33+41476], %f553;
	add.f32 	%f554, %f847, %f480;
	st.global.f32 	[%rd33+8320], %f554;
	add.f32 	%f555, %f815, %f480;
	st.global.f32 	[%rd33+8832], %f555;
	add.f32 	%f556, %f783, %f480;
	st.global.f32 	[%rd33+41088], %f556;
	add.f32 	%f557, %f751, %f480;
	st.global.f32 	[%rd33+41600], %f557;
	add.f32 	%f558, %f846, %f485;
	st.global.f32 	[%rd33+8324], %f558;
	add.f32 	%f559, %f814, %f485;
	st.global.f32 	[%rd33+8836], %f559;
	add.f32 	%f560, %f782, %f485;
	st.global.f32 	[%rd33+41092], %f560;
	add.f32 	%f561, %f750, %f485;
	st.global.f32 	[%rd33+41604], %f561;
	add.f32 	%f562, %f845, %f480;
	st.global.f32 	[%rd33+8448], %f562;
	add.f32 	%f563, %f813, %f480;
	st.global.f32 	[%rd33+8960], %f563;
	add.f32 	%f564, %f781, %f480;
	st.global.f32 	[%rd33+41216], %f564;
	add.f32 	%f565, %f749, %f480;
	st.global.f32 	[%rd33+41728], %f565;
	add.f32 	%f566, %f844, %f485;
	st.global.f32 	[%rd33+8452], %f566;
	add.f32 	%f567, %f812, %f485;
	st.global.f32 	[%rd33+8964], %f567;
	add.f32 	%f568, %f780, %f485;
	st.global.f32 	[%rd33+41220], %f568;
	add.f32 	%f569, %f748, %f485;
	st.global.f32 	[%rd33+41732], %f569;
	add.f32 	%f570, %f843, %f480;
	st.global.f32 	[%rd33+8576], %f570;
	add.f32 	%f571, %f811, %f480;
	st.global.f32 	[%rd33+9088], %f571;
	add.f32 	%f572, %f779, %f480;
	st.global.f32 	[%rd33+41344], %f572;
	add.f32 	%f573, %f747, %f480;
	st.global.f32 	[%rd33+41856], %f573;
	add.f32 	%f574, %f842, %f485;
	st.global.f32 	[%rd33+8580], %f574;
	add.f32 	%f575, %f810, %f485;
	st.global.f32 	[%rd33+9092], %f575;
	add.f32 	%f576, %f778, %f485;
	st.global.f32 	[%rd33+41348], %f576;
	add.f32 	%f577, %f746, %f485;
	st.global.f32 	[%rd33+41860], %f577;
	add.f32 	%f578, %f841, %f480;
	st.global.f32 	[%rd33+12288], %f578;
	add.f32 	%f579, %f809, %f480;
	st.global.f32 	[%rd33+12800], %f579;
	add.f32 	%f580, %f777, %f480;
	st.global.f32 	[%rd33+45056], %f580;
	add.f32 	%f581, %f745, %f480;
	st.global.f32 	[%rd33+45568], %f581;
	add.f32 	%f582, %f840, %f485;
	st.global.f32 	[%rd33+12292], %f582;
	add.f32 	%f583, %f808, %f485;
	st.global.f32 	[%rd33+12804], %f583;
	add.f32 	%f584, %f776, %f485;
	st.global.f32 	[%rd33+45060], %f584;
	add.f32 	%f585, %f744, %f485;
	st.global.f32 	[%rd33+45572], %f585;
	add.f32 	%f586, %f839, %f480;
	st.global.f32 	[%rd33+12416], %f586;
	add.f32 	%f587, %f807, %f480;
	st.global.f32 	[%rd33+12928], %f587;
	add.f32 	%f588, %f775, %f480;
	st.global.f32 	[%rd33+45184], %f588;
	add.f32 	%f589, %f743, %f480;
	st.global.f32 	[%rd33+45696], %f589;
	add.f32 	%f590, %f838, %f485;
	st.global.f32 	[%rd33+12420], %f590;
	add.f32 	%f591, %f806, %f485;
	st.global.f32 	[%rd33+12932], %f591;
	add.f32 	%f592, %f774, %f485;
	st.global.f32 	[%rd33+45188], %f592;
	add.f32 	%f593, %f742, %f485;
	st.global.f32 	[%rd33+45700], %f593;
	add.f32 	%f594, %f837, %f480;
	st.global.f32 	[%rd33+12544], %f594;
	add.f32 	%f595, %f805, %f480;
	st.global.f32 	[%rd33+13056], %f595;
	add.f32 	%f596, %f773, %f480;
	st.global.f32 	[%rd33+45312], %f596;
	add.f32 	%f597, %f741, %f480;
	st.global.f32 	[%rd33+45824], %f597;
	add.f32 	%f598, %f836, %f485;
	st.global.f32 	[%rd33+12548], %f598;
	add.f32 	%f599, %f804, %f485;
	st.global.f32 	[%rd33+13060], %f599;
	add.f32 	%f600, %f772, %f485;
	st.global.f32 	[%rd33+45316], %f600;
	add.f32 	%f601, %f740, %f485;
	st.global.f32 	[%rd33+45828], %f601;
	add.f32 	%f602, %f835, %f480;
	st.global.f32 	[%rd33+12672], %f602;
	add.f32 	%f603, %f803, %f480;
	st.global.f32 	[%rd33+13184], %f603;
	add.f32 	%f604, %f771, %f480;
	st.global.f32 	[%rd33+45440], %f604;
	add.f32 	%f605, %f739, %f480;
	st.global.f32 	[%rd33+45952], %f605;
	add.f32 	%f606, %f834, %f485;
	st.global.f32 	[%rd33+12676], %f606;
	add.f32 	%f607, %f802, %f485;
	st.global.f32 	[%rd33+13188], %f607;
	add.f32 	%f608, %f770, %f485;
	st.global.f32 	[%rd33+45444], %f608;
	add.f32 	%f609, %f738, %f485;
	st.global.f32 	[%rd33+45956], %f609;
	ret;

}


// ===== COMPILED SASS (sm_100) =====

	.target	sm_100

	.elftype	@"ET_EXEC"


//--------------------- .note.nv.tkinfo           --------------------------
	.section	.note.nv.tkinfo,"",@"SHT_NOTE"
	.sectionflags	@"SHF_NOTE_NV_TKINFO"
	.tkinfo
        /*0018*/ 	.word	0x00000002
        /*0030*/ 	.string	""
        /*0030*/ 	.string	"ptxas"
        /*0030*/ 	.string	"Cuda compilation tools, release 13.0, V13.0.88"
        /*0030*/ 	.string	"Build cuda_13.0.r13.0/compiler.36424714_0"
        /*0030*/ 	.string	"-arch sm_100 -m 64 "



//--------------------- .note.nv.cuinfo           --------------------------
	.section	.note.nv.cuinfo,"",@"SHT_NOTE"
	.sectionflags	@"SHF_NOTE_NV_CUINFO"
        /*0018*/ 	.short	0x0002
        /*001a*/ 	.short	0x0064
        /*001c*/ 	.short	0x0082
	.zero		2


//--------------------- .nv.info                  --------------------------
	.section	.nv.info,"",@"SHT_CUDA_INFO"
	.align	4


	//----- nvinfo : EIATTR_REGCOUNT
	.align		4
        /*0000*/ 	.byte	0x04, 0x2f
        /*0002*/ 	.short	(.L_1 - .L_0)
	.align		4
.L_0:
        /*0004*/ 	.word	index@(my_kernel_kernel0)
        /*0008*/ 	.word	0x000000a8


	//----- nvinfo : EIATTR_FRAME_SIZE
	.align		4
.L_1:
        /*000c*/ 	.byte	0x04, 0x11
        /*000e*/ 	.short	(.L_3 - .L_2)
	.align		4
.L_2:
        /*0010*/ 	.word	index@(my_kernel_kernel0)
        /*0014*/ 	.word	0x00000000


	//----- nvinfo : EIATTR_MIN_STACK_SIZE
	.align		4
.L_3:
        /*0018*/ 	.byte	0x04, 0x12
        /*001a*/ 	.short	(.L_5 - .L_4)
	.align		4
.L_4:
        /*001c*/ 	.word	index@(my_kernel_kernel0)
        /*0020*/ 	.word	0x00000000
.L_5:


//--------------------- .nv.compat                --------------------------
	.section	.nv.compat,"",@"SHT_CUDA_COMPAT_INFO"
	.align	4
        /*0000*/ 	.byte	0x02, 0x09, 0x00, 0x00, 0x02, 0x02, 0x01, 0x00, 0x02, 0x05, 0x05, 0x00, 0x03, 0x07, 0x01, 0x01
        /*0010*/ 	.byte	0x02, 0x03, 0x00, 0x00, 0x02, 0x06, 0x01, 0x00, 0x04, 0x0b, 0x08, 0x00, 0x09, 0x00, 0x00, 0x00
        /*0020*/ 	.byte	0x00, 0x00, 0x00, 0x00


//--------------------- .nv.info.my_kernel_kernel0 --------------------------
	.section	.nv.info.my_kernel_kernel0,"",@"SHT_CUDA_INFO"
	.sectionflags	@""
	.align	4


	//----- nvinfo : EIATTR_CUDA_API_VERSION
	.align		4
        /*0000*/ 	.byte	0x04, 0x37
        /*0002*/ 	.short	(.L_7 - .L_6)
.L_6:
        /*0004*/ 	.word	0x00000082


	//----- nvinfo : EIATTR_KPARAM_INFO
	.align		4
.L_7:
        /*0008*/ 	.byte	0x04, 0x17
        /*000a*/ 	.short	(.L_9 - .L_8)
.L_8:
        /*000c*/ 	.word	0x00000000
        /*0010*/ 	.short	0x0003
        /*0012*/ 	.short	0x0018
        /*0014*/ 	.byte	0x00, 0xf5, 0x21, 0x00


	//----- nvinfo : EIATTR_KPARAM_INFO
	.align		4
.L_9:
        /*0018*/ 	.byte	0x04, 0x17
        /*001a*/ 	.short	(.L_11 - .L_10)
.L_10:
        /*001c*/ 	.word	0x00000000
        /*0020*/ 	.short	0x0002
        /*0022*/ 	.short	0x0010
        /*0024*/ 	.byte	0x00, 0xf5, 0x21, 0x00


	//----- nvinfo : EIATTR_KPARAM_INFO
	.align		4
.L_11:
        /*0028*/ 	.byte	0x04, 0x17
        /*002a*/ 	.short	(.L_13 - .L_12)
.L_12:
        /*002c*/ 	.word	0x00000000
        /*0030*/ 	.short	0x0001
        /*0032*/ 	.short	0x0008
        /*0034*/ 	.byte	0x00, 0xf5, 0x21, 0x00


	//----- nvinfo : EIATTR_KPARAM_INFO
	.align		4
.L_13:
        /*0038*/ 	.byte	0x04, 0x17
        /*003a*/ 	.short	(.L_15 - .L_14)
.L_14:
        /*003c*/ 	.word	0x00000000
        /*0040*/ 	.short	0x0000
        /*0042*/ 	.short	0x0000
        /*0044*/ 	.byte	0x00, 0xf5, 0x21, 0x00


	//----- nvinfo : EIATTR_SPARSE_MMA_MASK
	.align		4
.L_15:
        /*0048*/ 	.byte	0x03, 0x50
        /*004a*/ 	.short	0x0000


	//----- nvinfo : EIATTR_MAXREG_COUNT
	.align		4
        /*004c*/ 	.byte	0x03, 0x1b
        /*004e*/ 	.short	0x00ff


	//----- nvinfo : EIATTR_NUM_BARRIERS
	.align		4
        /*0050*/ 	.byte	0x02, 0x4c
        /*0052*/ 	.byte	0x01
	.zero		1


	//----- nvinfo : EIATTR_MERCURY_ISA_VERSION
	.align		4
        /*0054*/ 	.byte	0x03, 0x5f
        /*0056*/ 	.short	0x0101


	//----- nvinfo : EIATTR_VRC_CTA_INIT_COUNT
	.align		4
        /*0058*/ 	.byte	0x02, 0x4a
	.zero		1
	.zero		1


	//----- nvinfo : EIATTR_EXIT_INSTR_OFFSETS
	.align		4
        /*005c*/ 	.byte	0x04, 0x1c
        /*005e*/ 	.short	(.L_17 - .L_16)


	//   ....[0]....
.L_16:
        /*0060*/ 	.word	0x00003140


	//----- nvinfo : EIATTR_CRS_STACK_SIZE
	.align		4
.L_17:
        /*0064*/ 	.byte	0x04, 0x1e
        /*0066*/ 	.short	(.L_19 - .L_18)
.L_18:
        /*0068*/ 	.word	0x00000000


	//----- nvinfo : EIATTR_CBANK_PARAM_SIZE
	.align		4
.L_19:
        /*006c*/ 	.byte	0x03, 0x19
        /*006e*/ 	.short	0x0020


	//----- nvinfo : EIATTR_PARAM_CBANK
	.align		4
        /*0070*/ 	.byte	0x04, 0x0a
        /*0072*/ 	.short	(.L_21 - .L_20)
	.align		4
.L_20:
        /*0074*/ 	.word	index@(.nv.constant0.my_kernel_kernel0)
        /*0078*/ 	.short	0x0380
        /*007a*/ 	.short	0x0020


	//----- nvinfo : EIATTR_SW_WAR
	.align		4
.L_21:
        /*007c*/ 	.byte	0x04, 0x36
        /*007e*/ 	.short	(.L_23 - .L_22)
.L_22:
        /*0080*/ 	.word	0x00000008
.L_23:


//--------------------- .nv.callgraph             --------------------------
	.section	.nv.callgraph,"",@"SHT_CUDA_CALLGRAPH"
	.align	4
	.sectionentsize	8
	.align		4
        /*0000*/ 	.word	0x00000000
	.align		4
        /*0004*/ 	.word	0xffffffff
	.align		4
        /*0008*/ 	.word	0x00000000
	.align		4
        /*000c*/ 	.word	0xfffffffe
	.align		4
        /*0010*/ 	.word	0x00000000
	.align		4
        /*0014*/ 	.word	0xfffffffd
	.align		4
        /*0018*/ 	.word	0x00000000
	.align		4
        /*001c*/ 	.word	0xfffffffc


//--------------------- .text.my_kernel_kernel0   --------------------------
	.section	.text.my_kernel_kernel0,"ax",@progbits
	.align	128
        .global         my_kernel_kernel0
        .type           my_kernel_kernel0,@function
        .size           my_kernel_kernel0,(.L_x_5 - my_kernel_kernel0)
        .other          my_kernel_kernel0,@"STO_CUDA_ENTRY STV_DEFAULT"
my_kernel_kernel0:
.text.my_kernel_kernel0:
[----:B------:R-:W0:Y:S01]  /*0000*/  LDC R1, c[0x0][0x37c] ;  /* 0x0000df00ff017b82 */ /* 0x000e220000000800 */
[----:B------:R-:W1:Y:S01]  /*0010*/  S2R R27, SR_TID.X ;  /* 0x00000000001b7919 */ /* 0x000e620000002100 */
[----:B------:R-:W-:Y:S01]  /*0020*/  UMOV UR4, 0x3340 ;  /* 0x0000334000047882 */ /* 0x000fe20000000000 */
[----:B0-----:R-:W-:Y:S01]  /*0030*/  PRMT R5, R1, 0x3340, R1 ;  /* 0x0000334001057816 */ /* 0x001fe20000000001 */
[----:B------:R-:W-:Y:S01]  /*0040*/  HFMA2 R24, -RZ, RZ, 0, 0.000732421875 ;  /* 0x00001200ff187431 */ /* 0x000fe200000001ff */
[----:B------:R-:W0:Y:S01]  /*0050*/  S2R R3, SR_CTAID.X ;  /* 0x0000000000037919 */ /* 0x000e220000002500 */
[----:B------:R-:W-:Y:S02]  /*0060*/  MOV R7, UR4 ;  /* 0x0000000400077c02 */ /* 0x000fe40008000f00 */
[----:B------:R-:W-:Y:S02]  /*0070*/  CS2R R28, SRZ ;  /* 0x00000000001c7805 */ /* 0x000fe4000001ff00 */
[----:B------:R-:W-:-:S02]  /*0080*/  MOV R9, UR4 ;  /* 0x0000000400097c02 */ /* 0x000fc40008000f00 */
[----:B------:R-:W-:Y:S02]  /*0090*/  CS2R R30, SRZ ;  /* 0x00000000001e7805 */ /* 0x000fe4000001ff00 */
[----:B------:R-:W-:Y:S02]  /*00a0*/  MOV R11, UR4 ;  /* 0x00000004000b7c02 */ /* 0x000fe40008000f00 */
[----:B------:R-:W-:Y:S02]  /*00b0*/  CS2R R32, SRZ ;  /* 0x0000000000207805 */ /* 0x000fe4000001ff00 */
        /* <DEDUP_REMOVED lines=10> */
[----:B------:R-:W-:Y:S02]  /*0160*/  PRMT R24, R24, 0x5410, R24 ;  /* 0x0000541018187816 */ /* 0x000fe40000000018 */
[----:B------:R-:W-:Y:S02]  /*0170*/  CS2R R60, SRZ ;  /* 0x00000000003c7805 */ /* 0x000fe4000001ff00 */
[----:B------:R-:W-:Y:S02]  /*0180*/  CS2R R62, SRZ ;  /* 0x00000000003e7805 */ /* 0x000fe4000001ff00 */
[----:B------:R-:W-:Y:S02]  /*0190*/  CS2R R64, SRZ ;  /* 0x0000000000407805 */ /* 0x000fe4000001ff00 */
[----:B------:R-:W-:-:S02]  /*01a0*/  CS2R R66, SRZ ;  /* 0x0000000000427805 */ /* 0x000fc4000001ff00 */
[----:B------:R-:W-:Y:S02]  /*01b0*/  CS2R R68, SRZ ;  /* 0x0000000000447805 */ /* 0x000fe4000001ff00 */
[----:B------:R-:W-:Y:S02]  /*01c0*/  CS2R R70, SRZ ;  /* 0x0000000000467805 */ /* 0x000fe4000001ff00 */
[----:B------:R-:W-:Y:S02]  /*01d0*/  CS2R R72, SRZ ;  /* 0x0000000000487805 */ /* 0x000fe4000001ff00 */
[----:B------:R-:W-:Y:S02]  /*01e0*/  CS2R R74, SRZ ;  /* 0x00000000004a7805 */ /* 0x000fe4000001ff00 */
[----:B------:R-:W-:Y:S02]  /*01f0*/  CS2R R76, SRZ ;  /* 0x00000000004c7805 */ /* 0x000fe4000001ff00 */
[----:B------:R-:W-:-:S02]  /*0200*/  CS2R R78, SRZ ;  /* 0x00000000004e7805 */ /* 0x000fc4000001ff00 */
[C---:B-1----:R-:W-:Y:S02]  /*0210*/  IADD3 R0, PT, PT, R27.reuse, 0x20, RZ ;  /* 0x000000201b007810 */ /* 0x042fe40007ffe0ff */
[----:B------:R-:W-:Y:S02]  /*0220*/  CS2R R80, SRZ ;  /* 0x0000000000507805 */ /* 0x000fe4000001ff00 */
[----:B------:R-:W-:Y:S02]  /*0230*/  IADD3 R6, PT, PT, R27, 0xe0, RZ ;  /* 0x000000e01b067810 */ /* 0x000fe40007ffe0ff */
[----:B------:R-:W-:Y:S02]  /*0240*/  CS2R R82, SRZ ;  /* 0x0000000000527805 */ /* 0x000fe4000001ff00 */
[----:B------:R-:W-:Y:S02]  /*0250*/  LOP3.LUT R0, R0, 0xffff, RZ, 0xc0, !PT ;  /* 0x0000ffff00007812 */ /* 0x000fe400078ec0ff */
[----:B------:R-:W-:-:S02]  /*0260*/  CS2R R84, SRZ ;  /* 0x0000000000547805 */ /* 0x000fc4000001ff00 */
[----:B------:R-:W-:Y:S02]  /*0270*/  LOP3.LUT R6, R6, 0xffff, RZ, 0xc0, !PT ;  /* 0x0000ffff06067812 */ /* 0x000fe400078ec0ff */
[----:B------:R-:W-:Y:S02]  /*0280*/  CS2R R86, SRZ ;  /* 0x0000000000567805 */ /* 0x000fe4000001ff00 */
[----:B------:R-:W-:Y:S01]  /*0290*/  LOP3.LUT R20, R27, 0xffff, RZ, 0xc0, !PT ;  /* 0x0000ffff1b147812 */ /* 0x000fe200078ec0ff */
[----:B------:R-:W-:Y:S01]  /*02a0*/  IMAD R2, R0, 0xaab, RZ ;  /* 0x00000aab00027824 */ /* 0x000fe200078e02ff */
[----:B0-----:R-:W-:Y:S01]  /*02b0*/  SHF.R.U32.HI R0, RZ, 0x2, R3 ;  /* 0x00000002ff007819 */ /* 0x001fe20000011603 */
[----:B------:R-:W-:Y:S01]  /*02c0*/  IMAD R6, R6, 0xaab, RZ ;  /* 0x00000aab06067824 */ /* 0x000fe200078e02ff */
[----:B------:R-:W-:Y:S02]  /*02d0*/  LOP3.LUT R3, R3, 0x3, RZ, 0xc0, !PT ;  /* 0x0000000303037812 */ /* 0x000fe400078ec0ff */
[----:B------:R-:W-:-:S02]  /*02e0*/  CS2R R88, SRZ ;  /* 0x0000000000587805 */ /* 0x000fc4000001ff00 */
[----:B------:R-:W-:Y:S02]  /*02f0*/  SHF.R.U32.HI R2, RZ, 0x10, R2 ;  /* 0x00000010ff027819 */ /* 0x000fe40000011602 */
[----:B------:R-:W-:Y:S02]  /*0300*/  CS2R R92, SRZ ;  /* 0x00000000005c7805 */ /* 0x000fe4000001ff00 */
[----:B------:R-:W-:Y:S02]  /*0310*/  LEA R22, R0, R3, 0x6 ;  /* 0x0000000300167211 */ /* 0x000fe400078e30ff */
[----:B------:R-:W-:Y:S02]  /*0320*/  CS2R R94, SRZ ;  /* 0x00000000005e7805 */ /* 0x000fe4000001ff00 */
[----:B------:R-:W-:Y:S02]  /*0330*/  PRMT R4, R2, R7, 0xff90 ;  /* 0x0000ff9002047416 */ /* 0x000fe40000000007 */
[----:B------:R-:W-:-:S02]  /*0340*/  CS2R R96, SRZ ;  /* 0x0000000000607805 */ /* 0x000fc4000001ff00 */
[C---:B------:R-:W-:Y:S02]  /*0350*/  IADD3 R0, PT, PT, R27.reuse, 0x40, RZ ;  /* 0x000000401b007810 */ /* 0x040fe40007ffe0ff */
[----:B------:R-:W-:Y:S02]  /*0360*/  CS2R R98, SRZ ;  /* 0x0000000000627805 */ /* 0x000fe4000001ff00 */
[C---:B------:R-:W-:Y:S02]  /*0370*/  IADD3 R2, PT, PT, R27.reuse, 0x80, RZ ;  /* 0x000000801b027810 */ /* 0x040fe40007ffe0ff */
[----:B------:R-:W-:Y:S02]  /*0380*/  CS2R R100, SRZ ;  /* 0x0000000000647805 */ /* 0x000fe4000001ff00 */
[----:B------:R-:W-:Y:S02]  /*0390*/  IADD3 R3, PT, PT, R27, 0xa0, RZ ;  /* 0x000000a01b037810 */ /* 0x000fe40007ffe0ff */
[----:B------:R-:W-:-:S02]  /*03a0*/  CS2R R102, SRZ ;  /* 0x0000000000667805 */ /* 0x000fc4000001ff00 */
[----:B------:R-:W-:Y:S02]  /*03b0*/  LOP3.LUT R0, R0, 0xffff, RZ, 0xc0, !PT ;  /* 0x0000ffff00007812 */ /* 0x000fe400078ec0ff */
[----:B------:R-:W-:Y:S02]  /*03c0*/  CS2R R104, SRZ ;  /* 0x0000000000687805 */ /* 0x000fe4000001ff00 */
[----:B------:R-:W-:Y:S02]  /*03d0*/  LOP3.LUT R2, R2, 0xffff, RZ, 0xc0, !PT ;  /* 0x0000ffff02027812 */ /* 0x000fe400078ec0ff */
[----:B------:R-:W-:Y:S02]  /*03e0*/  CS2R R106, SRZ ;  /* 0x00000000006a7805 */ /* 0x000fe4000001ff00 */
[----:B------:R-:W-:Y:S01]  /*03f0*/  LOP3.LUT R3, R3, 0xffff, RZ, 0xc0, !PT ;  /* 0x0000ffff03037812 */ /* 0x000fe200078ec0ff */
[----:B------:R-:W-:Y:S01]  /*0400*/  IMAD R0, R0, 0xaab, RZ ;  /* 0x00000aab00007824 */ /* 0x000fe200078e02ff */
[----:B------:R-:W-:Y:S01]  /*0410*/  SHF.R.U32.HI R7, RZ, 0x10, R6 ;  /* 0x00000010ff077819 */ /* 0x000fe20000011606 */
[----:B------:R-:W-:Y:S01]  /*0420*/  IMAD R2, R2, 0xaab, RZ ;  /* 0x00000aab02027824 */ /* 0x000fe200078e02ff */
[----:B------:R-:W-:Y:S01]  /*0430*/  CS2R R108, SRZ ;  /* 0x00000000006c7805 */ /* 0x000fe2000001ff00 */
[----:B------:R-:W-:Y:S01]  /*0440*/  IMAD R3, R3, 0xaab, RZ ;  /* 0x00000aab03037824 */ /* 0x000fe200078e02ff */
[----:B------:R-:W-:-:S02]  /*0450*/  SHF.R.U32.HI R0, RZ, 0x10, R0 ;  /* 0x00000010ff007819 */ /* 0x000fc40000011600 */
[----:B------:R-:W-:Y:S02]  /*0460*/  CS2R R110, SRZ ;  /* 0x00000000006e7805 */ /* 0x000fe4000001ff00 */
[----:B------:R-:W-:Y:S02]  /*0470*/  SHF.R.U32.HI R2, RZ, 0x10, R2 ;  /* 0x00000010ff027819 */ /* 0x000fe40000011602 */
[----:B------:R-:W-:Y:S02]  /*0480*/  CS2R R112, SRZ ;  /* 0x0000000000707805 */ /* 0x000fe4000001ff00 */
[----:B------:R-:W-:Y:S02]  /*0490*/  SHF.R.U32.HI R3, RZ, 0x10, R3 ;  /* 0x00000010ff037819 */ /* 0x000fe40000011603 */
[----:B------:R-:W-:Y:S02]  /*04a0*/  CS2R R114, SRZ ;  /* 0x0000000000727805 */ /* 0x000fe4000001ff00 */
[----:B------:R-:W-:-:S02]  /*04b0*/  PRMT R6, R0, R9, 0xff90 ;  /* 0x0000ff9000067416 */ /* 0x000fc40000000009 */
[----:B------:R-:W-:Y:S02]  /*04c0*/  CS2R R116, SRZ ;  /* 0x0000000000747805 */ /* 0x000fe4000001ff00 */
[----:B------:R-:W-:Y:S02]  /*04d0*/  PRMT R8, R2, R11, 0xff90 ;  /* 0x0000ff9002087416 */ /* 0x000fe4000000000b */
[----:B------:R-:W-:Y:S02]  /*04e0*/  CS2R R118, SRZ ;  /* 0x0000000000767805 */ /* 0x000fe4000001ff00 */
[----:B------:R-:W-:Y:S02]  /*04f0*/  PRMT R10, R3, R10, 0xff90 ;  /* 0x0000ff90030a7416 */ /* 0x000fe4000000000a */
[----:B------:R-:W-:Y:S02]  /*0500*/  CS2R R120, SRZ ;  /* 0x0000000000787805 */ /* 0x000fe4000001ff00 */
[----:B------:R-:W-:-:S02]  /*0510*/  IADD3 R0, PT, PT, R27, 0x100, RZ ;  /* 0x000001001b007810 */ /* 0x000fc40007ffe0ff */
[----:B------:R-:W-:Y:S02]  /*0520*/  CS2R R122, SRZ ;  /* 0x00000000007a7805 */ /* 0x000fe4000001ff00 */
[C---:B------:R-:W-:Y:S02]  /*0530*/  IADD3 R2, PT, PT, R27.reuse, 0x140, RZ ;  /* 0x000001401b027810 */ /* 0x040fe40007ffe0ff */
[----:B------:R-:W-:Y:S02]  /*0540*/  CS2R R124, SRZ ;  /* 0x00000000007c7805 */ /* 0x000fe4000001ff00 */
[----:B------:R-:W-:Y:S02]  /*0550*/  IADD3 R3, PT, PT, R27, 0x160, RZ ;  /* 0x000001601b037810 */ /* 0x000fe40007ffe0ff */
[----:B------:R-:W-:Y:S02]  /*0560*/  CS2R R126, SRZ ;  /* 0x00000000007e7805 */ /* 0x000fe4000001ff00 */
[----:B------:R-:W-:-:S02]  /*0570*/  PRMT R12, R7, R12, 0xff90 ;  /* 0x0000ff90070c7416 */ /* 0x000fc4000000000c */
[----:B------:R-:W-:Y:S02]  /*0580*/  CS2R R128, SRZ ;  /* 0x0000000000807805 */ /* 0x000fe4000001ff00 */
[----:B------:R-:W-:Y:S01]  /*0590*/  LOP3.LUT R7, R0, 0xffff, RZ, 0xc0, !PT ;  /* 0x0000ffff00077812 */ /* 0x000fe200078ec0ff */
[----:B------:R-:W-:Y:S01]  /*05a0*/  IMAD R0, R20, 0xaab, RZ ;  /* 0x00000aab14007824 */ /* 0x000fe200078e02ff */
[----:B------:R-:W-:Y:S02]  /*05b0*/  LOP3.LUT R2, R2, 0xffff, RZ, 0xc0, !PT ;  /* 0x0000ffff02027812 */ /* 0x000fe400078ec0ff */
[----:B------:R-:W-:Y:S02]  /*05c0*/  CS2R R130, SRZ ;  /* 0x0000000000827805 */ /* 0x000fe4000001ff00 */
[----:B------:R-:W-:Y:S01]  /*05d0*/  LOP3.LUT R9, R3, 0xffff, RZ, 0xc0, !PT ;  /* 0x0000ffff03097812 */ /* 0x000fe200078ec0ff */
[----:B------:R-:W-:Y:S01]  /*05e0*/  IMAD R3, R7, 0xaab, RZ ;  /* 0x00000aab07037824 */ /* 0x000fe200078e02ff */
[----:B------:R-:W-:Y:S01]  /*05f0*/  SHF.R.U32.HI R0, RZ, 0x10, R0 ;  /* 0x00000010ff007819 */ /* 0x000fe20000011600 */
[----:B------:R-:W-:Y:S01]  /*0600*/  IMAD R2, R2, 0xaab, RZ ;  /* 0x00000aab02027824 */ /* 0x000fe200078e02ff */
[----:B------:R-:W-:Y:S01]  /*0610*/  PRMT R13, R8, 0x5410, R5 ;  /* 0x00005410080d7816 */ /* 0x000fe20000000005 */
        /* <DEDUP_REMOVED lines=13> */
[----:B------:R-:W-:-:S02]  /*06f0*/  PRMT R18, R9, R18, 0xff90 ;  /* 0x0000ff9009127416 */ /* 0x000fc40000000012 */
[----:B------:R-:W-:Y:S02]  /*0700*/  CS2R R144, SRZ ;  /* 0x0000000000907805 */ /* 0x000fe4000001ff00 */
[--C-:B------:R-:W-:Y:S02]  /*0710*/  PRMT R11, R6, 0x5410, R5.reuse ;  /* 0x00005410060b7816 */ /* 0x100fe40000000005 */
[----:B------:R-:W-:Y:S02]  /*0720*/  CS2R R146, SRZ ;  /* 0x0000000000927805 */ /* 0x000fe4000001ff00 */
[----:B------:R-:W-:Y:S02]  /*0730*/  IADD3 R3, PT, PT, R27, 0x8, RZ ;  /* 0x000000081b037810 */ /* 0x000fe40007ffe0ff */
[----:B------:R-:W-:Y:S02]  /*0740*/  CS2R R148, SRZ ;  /* 0x0000000000947805 */ /* 0x000fe4000001ff00 */
[----:B------:R-:W-:-:S02]  /*0750*/  PRMT R9, R4, 0x5410, R5 ;  /* 0x0000541004097816 */ /* 0x000fc40000000005 */
[----:B------:R-:W-:Y:S02]  /*0760*/  CS2R R150, SRZ ;  /* 0x0000000000967805 */ /* 0x000fe4000001ff00 */
[C---:B------:R-:W-:Y:S02]  /*0770*/  IADD3 R6, PT, PT, R27.reuse, 0x10, RZ ;  /* 0x000000101b067810 */ /* 0x040fe40007ffe0ff */
[----:B------:R-:W-:Y:S02]  /*0780*/  CS2R R152, SRZ ;  /* 0x0000000000987805 */ /* 0x000fe4000001ff00 */
[----:B------:R-:W-:Y:S02]  /*0790*/  IADD3 R4, PT, PT, R27, 0x2, RZ ;  /* 0x000000021b047810 */ /* 0x000fe40007ffe0ff */
[----:B------:R-:W-:Y:S02]  /*07a0*/  CS2R R154, SRZ ;  /* 0x00000000009a7805 */ /* 0x000fe4000001ff00 */
[--C-:B------:R-:W-:Y:S01]  /*07b0*/  PRMT R7, R2, 0x5410, R5.reuse ;  /* 0x0000541002077816 */ /* 0x100fe20000000005 */
[----:B------:R-:W-:Y:S01]  /*07c0*/  IMAD R2, R20, 0x5556, RZ ;  /* 0x0000555614027824 */ /* 0x000fe200078e02ff */
[----:B------:R-:W-:-:S02]  /*07d0*/  PRMT R17, R12, 0x5410, R5 ;  /* 0x000054100c117816 */ /* 0x000fc40000000005 */
[----:B------:R-:W-:Y:S02]  /*07e0*/  CS2R R156, SRZ ;  /* 0x00000000009c7805 */ /* 0x000fe4000001ff00 */
[--C-:B------:R-:W-:Y:S02]  /*07f0*/  PRMT R21, R16, 0x5410, R5.reuse ;  /* 0x0000541010157816 */ /* 0x100fe40000000005 */
[----:B------:R-:W-:Y:S02]  /*0800*/  CS2R R158, SRZ ;  /* 0x00000000009e7805 */ /* 0x000fe4000001ff00 */
[--C-:B------:R-:W-:Y:S01]  /*0810*/  PRMT R15, R10, 0x5410, R5.reuse ;  /* 0x000054100a0f7816 */ /* 0x100fe20000000005 */
[----:B------:R-:W0:Y:S01]  /*0820*/  LDCU.64 UR6, c[0x0][0x358] ;  /* 0x00006b00ff0677ac */ /* 0x000e220008000a00 */
[--C-:B------:R-:W-:Y:S02]  /*0830*/  PRMT R19, R14, 0x5410, R5.reuse ;  /* 0x000054100e137816 */ /* 0x100fe40000000005 */
[----:B------:R-:W-:-:S02]  /*0840*/  PRMT R23, R18, 0x5410, R5 ;  /* 0x0000541012177816 */ /* 0x000fc40000000005 */
[----:B------:R-:W-:Y:S02]  /*0850*/  IADD3 R8, PT, PT, R27, 0x1, RZ ;  /* 0x000000011b087810 */ /* 0x000fe40007ffe0ff */
[----:B------:R-:W-:Y:S02]  /*0860*/  LOP3.LUT R5, R3, 0xffff, RZ, 0xc0, !PT ;  /* 0x0000ffff03057812 */ /* 0x000fe400078ec0ff */
[----:B------:R-:W-:Y:S02]  /*0870*/  LOP3.LUT R12, R6, 0xffff, RZ, 0xc0, !PT ;  /* 0x0000ffff060c7812 */ /* 0x000fe400078ec0ff */
[----:B------:R-:W-:Y:S01]  /*0880*/  LOP3.LUT R10, R4, 0xffff, RZ, 0xc0, !PT ;  /* 0x0000ffff040a7812 */ /* 0x000fe200078ec0ff */
[----:B------:R-:W-:Y:S01]  /*0890*/  IMAD R5, R5, 0xaab, RZ ;  /* 0x00000aab05057824 */ /* 0x000fe200078e02ff */
[----:B------:R-:W-:Y:S01]  /*08a0*/  LOP3.LUT R14, R8, 0xffff, RZ, 0xc0, !PT ;  /* 0x0000ffff080e7812 */ /* 0x000fe200078ec0ff */
[----:B------:R-:W-:Y:S01]  /*08b0*/  IMAD R12, R12, 0xaab, RZ ;  /* 0x00000aab0c0c7824 */ /* 0x000fe200078e02ff */
[----:B------:R-:W-:Y:S01]  /*08c0*/  SHF.R.U32.HI R2, RZ, 0x10, R2 ;  /* 0x00000010ff027819 */ /* 0x000fe20000011602 */
[----:B------:R-:W-:Y:S01]  /*08d0*/  IMAD R10, R10, 0x5556, RZ ;  /* 0x000055560a0a7824 */ /* 0x000fe200078e02ff */
[----:B------:R-:W-:Y:S01]  /*08e0*/  PRMT R16, R0, 0x9910, RZ ;  /* 0x0000991000107816 */ /* 0x000fe200000000ff */
[----:B------:R-:W-:Y:S01]  /*08f0*/  IMAD R14, R14, 0x5556, RZ ;  /* 0x000055560e0e7824 */ /* 0x000fe200078e02ff */
[----:B------:R-:W-:-:S02]  /*0900*/  PRMT R18, R2, 0x9910, RZ ;  /* 0x0000991002127816 */ /* 0x000fc400000000ff */
[----:B------:R-:W-:Y:S02]  /*0910*/  SHF.R.U32.HI R0, RZ, 0x10, R5 ;  /* 0x00000010ff007819 */ /* 0x000fe40000011605 */
[----:B------:R-:W-:Y:S02]  /*0920*/  SHF.R.U32.HI R5, RZ, 0x10, R12 ;  /* 0x00000010ff057819 */ /* 0x000fe4000001160c */
[----:B------:R-:W-:Y:S02]  /*0930*/  SHF.R.U32.HI R2, RZ, 0x10, R10 ;  /* 0x00000010ff027819 */ /* 0x000fe4000001160a */
[----:B------:R-:W-:Y:S02]  /*0940*/  SHF.R.U32.HI R10, RZ, 0x10, R14 ;  /* 0x00000010ff0a7819 */ /* 0x000fe4000001160e */
[----:B------:R-:W-:Y:S02]  /*0950*/  MOV R12, R16 ;  /* 0x00000010000c7202 */ /* 0x000fe40000000f00 */
[----:B------:R-:W-:-:S02]  /*0960*/  MOV R14, R18 ;  /* 0x00000012000e7202 */ /* 0x000fc40000000f00 */
[----:B------:R-:W-:Y:S01]  /*0970*/  PRMT R16, R0, 0x9910, RZ ;  /* 0x0000991000107816 */ /* 0x000fe200000000ff */
[----:B------:R-:W-:Y:S01]  /*0980*/  IMAD R0, R12, 0x18, RZ ;  /* 0x000000180c007824 */ /* 0x000fe200078e02ff */
[----:B------:R-:W-:Y:S02]  /*0990*/  PRMT R20, R5, 0x9910, RZ ;  /* 0x0000991005147816 */ /* 0x000fe400000000ff */
[----:B------:R-:W-:Y:S02]  /*09a0*/  PRMT R18, R2, 0x9910, RZ ;  /* 0x0000991002127816 */ /* 0x000fe400000000ff */
[----:B------:R-:W-:Y:S02]  /*09b0*/  LEA R2, R14, R14, 0x1 ;  /* 0x0000000e0e027211 */ /* 0x000fe400078e08ff */
[----:B------:R-:W-:Y:S02]  /*09c0*/  MOV R5, R16 ;  /* 0x0000001000057202 */ /* 0x000fe40000000f00 */
[----:B------:R-:W-:-:S02]  /*09d0*/  MOV R12, R20 ;  /* 0x00000014000c7202 */ /* 0x000fc40000000f00 */
[----:B------:R-:W-:Y:S02]  /*09e0*/  PRMT R25, R10, 0x9910, RZ ;  /* 0x000099100a197816 */ /* 0x000fe400000000ff */
[----:B------:R-:W-:Y:S02]  /*09f0*/  MOV R10, R18 ;  /* 0x00000012000a7202 */ /* 0x000fe40000000f00 */
[----:B------:R-:W-:Y:S01]  /*0a00*/  IADD3 R18, PT, PT, RZ, -R2, RZ ;  /* 0x80000002ff127210 */ /* 0x000fe20007ffe0ff */
[----:B------:R-:W-:Y:S01]  /*0a10*/  IMAD R2, R5, 0x18, RZ ;  /* 0x0000001805027824 */ /* 0x000fe200078e02ff */
[----:B------:R-:W-:Y:S01]  /*0a20*/  IADD3 R16, PT, PT, RZ, -R0, RZ ;  /* 0x80000000ff107210 */ /* 0x000fe20007ffe0ff */
[----:B------:R-:W-:Y:S01]  /*0a30*/  IMAD R0, R12, 0x18, RZ ;  /* 0x000000180c007824 */ /* 0x000fe200078e02ff */
[----:B------:R-:W-:Y:S02]  /*0a40*/  MOV R14, R25 ;  /* 0x00000019000e7202 */ /* 0x000fe40000000f00 */
[----:B------:R-:W-:-:S02]  /*0a50*/  IADD3 R12, PT, PT, RZ, -R2, RZ ;  /* 0x80000002ff0c7210 */ /* 0x000fc40007ffe0ff */
[----:B------:R-:W-:Y:S02]  /*0a60*/  IADD3 R25, PT, PT, RZ, -R0, RZ ;  /* 0x80000000ff197210 */ /* 0x000fe40007ffe0ff */
[----:B------:R-:W-:Y:S02]  /*0a70*/  LEA R5, R10, R10, 0x1 ;  /* 0x0000000a0a057211 */ /* 0x000fe400078e08ff */
[----:B------:R-:W-:Y:S02]  /*0a80*/  PRMT R12, R12, 0x7710, RZ ;  /* 0x000077100c0c7816 */ /* 0x000fe400000000ff */
[----:B------:R-:W-:Y:S02]  /*0a90*/  PRMT R25, R25, 0x7710, RZ ;  /* 0x0000771019197816 */ /* 0x000fe400000000ff */
[----:B------:R-:W-:Y:S02]  /*0aa0*/  IADD3 R5, PT, PT, RZ, -R5, RZ ;  /* 0x80000005ff057210 */ /* 0x000fe40007ffe0ff */
[----:B------:R-:W-:-:S02]  /*0ab0*/  LEA R10, R14, R14, 0x1 ;  /* 0x0000000e0e0a7211 */ /* 0x000fc400078e08ff */
[----:B------:R-:W-:Y:S02]  /*0ac0*/  IADD3 R3, PT, PT, R3, R12, RZ ;  /* 0x0000000c03037210 */ /* 0x000fe40007ffe0ff */
[----:B------:R-:W-:Y:S02]  /*0ad0*/  PRMT R0, R16, 0x7710, RZ ;  /* 0x0000771010007816 */ /* 0x000fe400000000ff */
[----:B------:R-:W-:Y:S02]  /*0ae0*/  IADD3 R6, PT, PT, R6, R25, RZ ;  /* 0x0000001906067210 */ /* 0x000fe40007ffe0ff */
[----:B------:R-:W-:Y:S02]  /*0af0*/  PRMT R5, R5, 0x7710, RZ ;  /* 0x0000771005057816 */ /* 0x000fe400000000ff */
[----:B------:R-:W-:Y:S02]  /*0b00*/  IADD3 R25, PT, PT, RZ, -R10, RZ ;  /* 0x8000000aff197210 */ /* 0x000fe40007ffe0ff */
[----:B------:R-:W-:-:S02]  /*0b10*/  PRMT R3, R3, 0x9910, RZ ;  /* 0x0000991003037816 */ /* 0x000fc400000000ff */
[----:B------:R-:W-:Y:S02]  /*0b20*/  IADD3 R0, PT, PT, R0, R27, RZ ;  /* 0x0000001b00007210 */ /* 0x000fe40007ffe0ff */
[----:B------:R-:W-:Y:S02]  /*0b30*/  PRMT R10, R6, 0x9910, RZ ;  /* 0x00009910060a7816 */ /* 0x000fe400000000ff */
[----:B------:R-:W-:Y:S02]  /*0b40*/  IADD3 R6, PT, PT, R4, R5, RZ ;  /* 0x0000000504067210 */ /* 0x000fe40007ffe0ff */
[----:B------:R-:W-:Y:S01]  /*0b50*/  MOV R4, R3 ;  /* 0x0000000300047202 */ /* 0x000fe20000000f00 */
[----:B------:R-:W-:Y:S01]  /*0b60*/  IMAD R3, R22, 0x480, RZ ;  /* 0x0000048016037824 */ /* 0x000fe200078e02ff */
[----:B------:R-:W-:Y:S02]  /*0b70*/  PRMT R0, R0, 0x9910, RZ ;  /* 0x0000991000007816 */ /* 0x000fe400000000ff */
[----:B------:R-:W-:Y:S01]  /*0b80*/  MOV R5, R10 ;  /* 0x0000000a00057202 */ /* 0x000fe20000000f00 */
[----:B------:R-:W-:Y:S01]  /*0b90*/  IMAD R4, R4, 0x56, RZ ;  /* 0x0000005604047824 */ /* 0x000fe200078e02ff */
[----:B------:R-:W-:Y:S01]  /*0ba0*/  PRMT R2, R18, 0x7710, RZ ;  /* 0x0000771012027816 */ /* 0x000fe200000000ff */
[----:B------:R-:W-:Y:S01]  /*0bb0*/  IMAD R0, R0, 0x56, RZ ;  /* 0x0000005600007824 */ /* 0x000fe200078e02ff */
[----:B------:R-:W-:Y:S01]  /*0bc0*/  PRMT R25, R25, 0x7710, RZ ;  /* 0x0000771019197816 */ /* 0x000fe200000000ff */
[----:B------:R-:W-:Y:S01]  /*0bd0*/  IMAD R5, R5, 0x56, RZ ;  /* 0x0000005605057824 */ /* 0x000fe200078e02ff */
[----:B------:R-:W-:-:S02]  /*0be0*/  IADD3 R2, PT, PT, R2, R27, RZ ;  /* 0x0000001b02027210 */ /* 0x000fc40007ffe0ff */
[----:B------:R-:W-:Y:S02]  /*0bf0*/  CS2R R26, SRZ ;  /* 0x00000000001a7805 */ /* 0x000fe4000001ff00 */
[----:B------:R-:W-:Y:S02]  /*0c00*/  LOP3.LUT R12, R4, 0xffff, RZ, 0xc0, !PT ;  /* 0x0000ffff040c7812 */ /* 0x000fe400078ec0ff */
[----:B------:R-:W-:Y:S02]  /*0c10*/  LOP3.LUT R10, R0, 0xffff, RZ, 0xc0, !PT ;  /* 0x0000ffff000a7812 */ /* 0x000fe400078ec0ff */
[----:B------:R-:W-:Y:S02]  /*0c20*/  LOP3.LUT R14, R5, 0xffff, RZ, 0xc0, !PT ;  /* 0x0000ffff050e7812 */ /* 0x000fe400078ec0ff */
[----:B------:R-:W-:Y:S02]  /*0c30*/  IADD3 R8, PT, PT, R8, R25, RZ ;  /* 0x0000001908087210 */ /* 0x000fe40007ffe0ff */
[----:B------:R-:W-:-:S02]  /*0c40*/  LOP3.LUT R0, R3, 0xffff, R2, 0xf8, !PT ;  /* 0x0000ffff03007812 */ /* 0x000fc400078ef802 */
[C---:B------:R-:W-:Y:S02]  /*0c50*/  LOP3.LUT R2, R3.reuse, 0xffff, R6, 0xf8, !PT ;  /* 0x0000ffff03027812 */ /* 0x040fe400078ef806 */
[----:B------:R-:W-:Y:S02]  /*0c60*/  SHF.R.U32.HI R5, RZ, 0x8, R12 ;  /* 0x00000008ff057819 */ /* 0x000fe4000001160c */
[----:B------:R-:W-:Y:S02]  /*0c70*/  SHF.R.U32.HI R4, RZ, 0x8, R10 ;  /* 0x00000008ff047819 */ /* 0x000fe4000001160a */
[----:B------:R-:W-:Y:S02]  /*0c80*/  SHF.R.U32.HI R6, RZ, 0x8, R14 ;  /* 0x00000008ff067819 */ /* 0x000fe4000001160e */
[----:B------:R-:W-:Y:S02]  /*0c90*/  LOP3.LUT R3, R3, 0xffff, R8, 0xf8, !PT ;  /* 0x0000ffff03037812 */ /* 0x000fe400078ef808 */
[----:B------:R-:W-:-:S02]  /*0ca0*/  PRMT R8, R24, 0x5432, R5 ;  /* 0x0000543218087816 */ /* 0x000fc40000000005 */
[C---:B------:R-:W-:Y:S02]  /*0cb0*/  PRMT R4, R24.reuse, 0x5432, R4 ;  /* 0x0000543218047816 */ /* 0x040fe40000000004 */
[----:B------:R-:W-:Y:S01]  /*0cc0*/  PRMT R12, R24, 0x5432, R6 ;  /* 0x00005432180c7816 */ /* 0x000fe20000000006 */
[----:B------:R-:W-:Y:S01]  /*0cd0*/  IDP.2A.LO.U16.U8 R5, R8, R9, RZ ;  /* 0x0000000908057226 */ /* 0x000fe200000010ff */
[----:B------:R-:W-:Y:S01]  /*0ce0*/  CS2R R24, SRZ ;  /* 0x0000000000187805 */ /* 0x000fe2000001ff00 */
[----:B------:R-:W-:Y:S02]  /*0cf0*/  IDP.2A.LO.U16.U8 R4, R4, R7, RZ ;  /* 0x0000000704047226 */ /* 0x000fe400000010ff */
[----:B------:R-:W-:Y:S02]  /*0d00*/  IDP.2A.LO.U16.U8 R6, R8, R13, RZ ;  /* 0x0000000d08067226 */ /* 0x000fe400000010ff */
[----:B------:R-:W-:Y:S02]  /*0d10*/  HFMA2 R13, -RZ, RZ, 0, 0 ;  /* 0x00000000ff0d7431 */ /* 0x000fe400000001ff */
[----:B------:R-:W-:-:S02]  /*0d20*/  IDP.2A.LO.U16.U8 R9, R12, R11, RZ ;  /* 0x0000000b0c097226 */ /* 0x000fc400000010ff */
[----:B------:R-:W-:Y:S01]  /*0d30*/  IDP.2A.LO.U16.U8 R7, R8, R17, RZ ;  /* 0x0000001108077226 */ /* 0x000fe200000010ff */
[----:B------:R-:W-:Y:S01]  /*0d40*/  CS2R R16, SRZ ;  /* 0x0000000000107805 */ /* 0x000fe2000001ff00 */
[C---:B------:R-:W-:Y:S01]  /*0d50*/  IDP.2A.LO.U16.U8 R10, R12.reuse, R15, RZ ;  /* 0x0000000f0c0a7226 */ /* 0x040fe200000010ff */
[----:B------:R-:W-:Y:S01]  /*0d60*/  CS2R R14, SRZ ;  /* 0x00000000000e7805 */ /* 0x000fe2000001ff00 */
[----:B------:R-:W-:Y:S01]  /*0d70*/  IDP.2A.LO.U16.U8 R11, R12, R19, RZ ;  /* 0x000000130c0b7226 */ /* 0x000fe200000010ff */
[----:B------:R-:W-:Y:S01]  /*0d80*/  CS2R R18, SRZ ;  /* 0x0000000000127805 */ /* 0x000fe2000001ff00 */
[----:B------:R-:W-:Y:S01]  /*0d90*/  IDP.2A.LO.U16.U8 R8, R8, R21, RZ ;  /* 0x0000001508087226 */ /* 0x000fe200000010ff */
[----:B------:R-:W-:Y:S01]  /*0da0*/  CS2R R20, SRZ ;  /* 0x0000000000147805 */ /* 0x000fe2000001ff00 */
[----:B------:R-:W-:Y:S01]  /*0db0*/  IDP.2A.LO.U16.U8 R12, R12, R23, RZ ;  /* 0x000000170c0c7226 */ /* 0x000fe200000010ff */
[----:B0-----:R-:W-:-:S07]  /*0dc0*/  CS2R R22, SRZ ;  /* 0x0000000000167805 */ /* 0x001fce000001ff00 */
.L_x_3:
[----:B------:R-:W0:Y:S01]  /*0dd0*/  LDC.64 R40, c[0x0][0x380] ;  /* 0x0000e000ff287b82 */ /* 0x000e220000000a00 */
[C---:B------:R-:W-:Y:S02]  /*0de0*/  IMAD R43, R13.reuse, 0x3, R0 ;  /* 0x000000030d2b7824 */ /* 0x040fe400078e0200 */
[----:B------:R-:W-:-:S03]  /*0df0*/  IMAD R90, R13, 0x3, R2 ;  /* 0x000000030d5a7824 */ /* 0x000fc600078e0202 */
[----:B------:R-:W-:Y:S01]  /*0e00*/  IADD3 R43, PT, PT, R4, R43, RZ ;  /* 0x0000002b042b7210 */ /* 0x000fe20007ffe0ff */
[----:B------:R-:W-:Y:S01]  /*0e10*/  IMAD R54, R13, 0x3, R3 ;  /* 0x000000030d367824 */ /* 0x000fe200078e0203 */
[----:B------:R-:W-:-:S04]  /*0e20*/  IADD3 R45, PT, PT, R6, R90, RZ ;  /* 0x0000005a062d7210 */ /* 0x000fc80007ffe0ff */
[----:B------:R-:W-:Y:S01]  /*0e30*/  IADD3 R49, PT, PT, R9, R54, RZ ;  /* 0x0000003609317210 */ /* 0x000fe20007ffe0ff */
[----:B0-----:R-:W-:Y:S01]  /*0e40*/  IMAD.WIDE.U32 R46, R43, 0x4, R40 ;  /* 0x000000042b2e7825 */ /* 0x001fe200078e0028 */
[----:B------:R-:W-:-:S03]  /*0e50*/  IADD3 R43, PT, PT, R5, R90, RZ ;  /* 0x0000005a052b7210 */ /* 0x000fc60007ffe0ff */
[--C-:B------:R-:W-:Y:S01]  /*0e60*/  IMAD.WIDE.U32 R48, R49, 0x4, R40.reuse ;  /* 0x0000000431307825 */ /* 0x100fe200078e0028 */
[----:B------:R-:W2:Y:S03]  /*0e70*/  LDG.E.CONSTANT R91, desc[UR6][R46.64] ;  /* 0x000000062e5b7981 */ /* 0x000ea6000c1e9900 */
[--C-:B------:R-:W-:Y:S01]  /*0e80*/  IMAD.WIDE.U32 R42, R43, 0x4, R40.reuse ;  /* 0x000000042b2a7825 */ /* 0x100fe200078e0028 */
[----:B------:R-:W3:Y:S03]  /*0e90*/  LDG.E.CONSTANT R51, desc[UR6][R46.64+0x12000] ;  /* 0x012000062e337981 */ /* 0x000ee6000c1e9900 */
[----:B------:R-:W-:Y:S01]  /*0ea0*/  IMAD.WIDE.U32 R44, R45, 0x4, R40 ;  /* 0x000000042d2c7825 */ /* 0x000fe200078e0028 */
[----:B------:R0:W4:Y:S04]  /*0eb0*/  LDG.E.CONSTANT R53, desc[UR6][R42.64] ;  /* 0x000000062a357981 */ /* 0x000128000c1e9900 */
[----:B------:R-:W5:Y:S04]  /*0ec0*/  LDG.E.CONSTANT R50, desc[UR6][R46.64+0x24000] ;  /* 0x024000062e327981 */ /* 0x000f68000c1e9900 */
[----:B------:R1:W5:Y:S01]  /*0ed0*/  LDG.E.CONSTANT R52, desc[UR6][R46.64+0x36000] ;  /* 0x036000062e347981 */ /* 0x000362000c1e9900 */
[----:B0-----:R-:W-:-:S03]  /*0ee0*/  IADD3 R43, PT, PT, R7, R90, RZ ;  /* 0x0000005a072b7210 */ /* 0x001fc60007ffe0ff */
[----:B------:R0:W5:Y:S02]  /*0ef0*/  LDG.E.CONSTANT R48, desc[UR6][R48.64] ;  /* 0x0000000630307981 */ /* 0x000164000c1e9900 */
[----:B------:R-:W-:Y:S02]  /*0f00*/  IMAD.WIDE.U32 R42, R43, 0x4, R40 ;  /* 0x000000042b2a7825 */ /* 0x000fe400078e0028 */
[----:B------:R0:W5:Y:S01]  /*0f10*/  LDG.E.CONSTANT R55, desc[UR6][R44.64] ;  /* 0x000000062c377981 */ /* 0x000162000c1e9900 */
[----:B-1----:R-:W-:-:S03]  /*0f20*/  IADD3 R47, PT, PT, R10, R54, RZ ;  /* 0x000000360a2f7210 */ /* 0x002fc60007ffe0ff */
[----:B------:R1:W5:Y:S01]  /*0f30*/  LDG.E.CONSTANT R165, desc[UR6][R42.64] ;  /* 0x000000062aa57981 */ /* 0x000362000c1e9900 */
[----:B0-----:R-:W-:Y:S02]  /*0f40*/  IADD3 R49, PT, PT, R8, R90, RZ ;  /* 0x0000005a08317210 */ /* 0x001fe40007ffe0ff */
[-C--:B------:R-:W-:Y:S02]  /*0f50*/  IADD3 R45, PT, PT, R11, R54.reuse, RZ ;  /* 0x000000360b2d7210 */ /* 0x080fe40007ffe0ff */
[----:B------:R-:W-:Y:S01]  /*0f60*/  IADD3 R54, PT, PT, R12, R54, RZ ;  /* 0x000000360c367210 */ /* 0x000fe20007ffe0ff */
[----:B------:R-:W-:-:S04]  /*0f70*/  IMAD.WIDE.U32 R46, R47, 0x4, R40 ;  /* 0x000000042f2e7825 */ /* 0x000fc800078e0028 */
[--C-:B------:R-:W-:Y:S02]  /*0f80*/  IMAD.WIDE.U32 R44, R45, 0x4, R40.reuse ;  /* 0x000000042d2c7825 */ /* 0x100fe400078e0028 */
[----:B------:R-:W5:Y:S02]  /*0f90*/  LDG.E.CONSTANT R46, desc[UR6][R46.64] ;  /* 0x000000062e2e7981 */ /* 0x000f64000c1e9900 */
[--C-:B-1----:R-:W-:Y:S02]  /*0fa0*/  IMAD.WIDE.U32 R42, R49, 0x4, R40.reuse ;  /* 0x00000004312a7825 */ /* 0x102fe400078e0028 */
[----:B------:R-:W5:Y:S02]  /*0fb0*/  LDG.E.CONSTANT R45, desc[UR6][R44.64] ;  /* 0x000000062c2d7981 */ /* 0x000f64000c1e9900 */
[----:B------:R-:W-:Y:S02]  /*0fc0*/  IMAD.WIDE.U32 R40, R54, 0x4, R40 ;  /* 0x0000000436287825 */ /* 0x000fe400078e0028 */
[----:B------:R-:W5:Y:S04]  /*0fd0*/  LDG.E.CONSTANT R43, desc[UR6][R42.64] ;  /* 0x000000062a2b7981 */ /* 0x000f68000c1e9900 */
[----:B------:R-:W5:Y:S01]  /*0fe0*/  LDG.E.CONSTANT R41, desc[UR6][R40.64] ;  /* 0x0000000628297981 */ /* 0x000f62000c1e9900 */
[----:B------:R-:W0:Y:S01]  /*0ff0*/  S2R R160, SR_CgaCtaId ;  /* 0x0000000000a07919 */ /* 0x000e220000008800 */
[----:B------:R-:W1:Y:S01]  /*1000*/  S2R R162, SR_TID.X ;  /* 0x0000000000a27919 */ /* 0x000e620000002100 */
[----:B------:R-:W-:Y:S01]  /*1010*/  MOV R161, 0x400 ;  /* 0x0000040000a17802 */ /* 0x000fe20000000f00 */
[----:B------:R-:W-:Y:S03]  /*1020*/  BSSY.RECONVERGENT B0, `(.L_x_0) ;  /* 0x000002d000007945 */ /* 0x000fe60003800200 */
[----:B0-----:R-:W-:-:S04]  /*1030*/  LEA R163, R160, R161, 0x18 ;  /* 0x000000a1a0a37211 */ /* 0x001fc800078ec0ff */
[C---:B-1----:R-:W-:Y:S01]  /*1040*/  LEA R164, R162.reuse, R163, 0x2 ;  /* 0x000000a3a2a47211 */ /* 0x042fe200078e10ff */
[----:B------:R-:W-:Y:S01]  /*1050*/  BAR.SYNC.DEFER_BLOCKING 0x0 ;  /* 0x0000000000007b1d */ /* 0x000fe20000010000 */
[----:B------:R-:W-:-:S05]  /*1060*/  ISETP.GT.U32.AND P0, PT, R162, 0x5, PT ;  /* 0x00000005a200780c */ /* 0x000fca0003f04070 */
[----:B--2---:R0:W-:Y:S04]  /*1070*/  STS [R164], R91 ;  /* 0x0000005ba4007388 */ /* 0x0041e80000000800 */
[----:B---3--:R0:W-:Y:S04]  /*1080*/  STS [R164+0x180], R51 ;  /* 0x00018033a4007388 */ /* 0x0081e80000000800 */
[----:B----4-:R0:W-:Y:S04]  /*1090*/  STS [R164+0x80], R53 ;  /* 0x00008035a4007388 */ /* 0x0101e80000000800 */
[----:B-----5:R0:W-:Y:S04]  /*10a0*/  STS [R164+0x300], R50 ;  /* 0x00030032a4007388 */ /* 0x0201e80000000800 */
[----:B------:R0:W-:Y:S04]  /*10b0*/  STS [R164+0x480], R52 ;  /* 0x00048034a4007388 */ /* 0x0001e80000000800 */
[----:B------:R0:W-:Y:S04]  /*10c0*/  STS [R164+0x100], R48 ;  /* 0x00010030a4007388 */ /* 0x0001e80000000800 */
[----:B------:R0:W-:Y:S04]  /*10d0*/  STS [R164+0x200], R55 ;  /* 0x00020037a4007388 */ /* 0x0001e80000000800 */
[----:B------:R0:W-:Y:S04]  /*10e0*/  STS [R164+0x380], R165 ;  /* 0x000380a5a4007388 */ /* 0x0001e80000000800 */
[----:B------:R0:W-:Y:S04]  /*10f0*/  STS [R164+0x280], R46 ;  /* 0x0002802ea4007388 */ /* 0x0001e80000000800 */
[----:B------:R0:W-:Y:S04]  /*1100*/  STS [R164+0x400], R45 ;  /* 0x0004002da4007388 */ /* 0x0001e80000000800 */
[----:B------:R0:W-:Y:S04]  /*1110*/  STS [R164+0x500], R43 ;  /* 0x0005002ba4007388 */ /* 0x0001e80000000800 */
[----:B------:R0:W-:Y:S01]  /*1120*/  STS [R164+0x580], R41 ;  /* 0x00058029a4007388 */ /* 0x0001e20000000800 */
[----:B------:R-:W-:Y:S05]  /*1130*/  @P0 BRA `(.L_x_1) ;  /* 0x00000000006c0947 */ /* 0x000fea0003800000 */
[----:B0-----:R-:W0:Y:S01]  /*1140*/  LDC.64 R90, c[0x0][0x388] ;  /* 0x0000e200ff5a7b82 */ /* 0x001e220000000a00 */
[----:B------:R-:W-:-:S05]  /*1150*/  IMAD R41, R13, 0x6, R162 ;  /* 0x000000060d297824 */ /* 0x000fca00078e02a2 */
[----:B------:R-:W-:-:S05]  /*1160*/  SHF.L.U32 R41, R41, 0x4, RZ ;  /* 0x0000000429297819 */ /* 0x000fca00000006ff */
[----:B0-----:R-:W-:Y:S01]  /*1170*/  IMAD.WIDE.U32 R90, R41, 0x4, R90 ;  /* 0x00000004295a7825 */ /* 0x001fe200078e005a */
[----:B------:R-:W-:-:S04]  /*1180*/  IADD3 R41, PT, PT, R161, 0x600, RZ ;  /* 0x00000600a1297810 */ /* 0x000fc80007ffe0ff */
[----:B------:R-:W-:Y:S01]  /*1190*/  LEA R41, R160, R41, 0x18 ;  /* 0x00000029a0297211 */ /* 0x000fe200078ec0ff */
[----:B------:R-:W2:Y:S03]  /*11a0*/  LDG.E.CONSTANT R52, desc[UR6][R90.64] ;  /* 0x000000065a347981 */ /* 0x000ea6000c1e9900 */
[----:B------:R-:W-:Y:S01]  /*11b0*/  LEA R164, R162, R41, 0x6 ;  /* 0x00000029a2a47211 */ /* 0x000fe200078e30ff */
[----:B------:R-:W2:Y:S04]  /*11c0*/  LDG.E.CONSTANT R53, desc[UR6][R90.64+0x4] ;  /* 0x000004065a357981 */ /* 0x000ea8000c1e9900 */
[----:B------:R-:W2:Y:S04]  /*11d0*/  LDG.E.CONSTANT R54, desc[UR6][R90.64+0x8] ;  /* 0x000008065a367981 */ /* 0x000ea8000c1e9900 */
[----:B------:R-:W2:Y:S04]  /*11e0*/  LDG.E.CONSTANT R55, desc[UR6][R90.64+0xc] ;  /* 0x00000c065a377981 */ /* 0x000ea8000c1e9900 */
[----:B------:R-:W3:Y:S04]  /*11f0*/  LDG.E.CONSTANT R40, desc[UR6][R90.64+0x10] ;  /* 0x000010065a287981 */ /* 0x000ee8000c1e9900 */
[----:B------:R-:W3:Y:S04]  /*1200*/  LDG.E.CONSTANT R41, desc[UR6][R90.64+0x14] ;  /* 0x000014065a297981 */ /* 0x000ee8000c1e9900 */
[----:B------:R-:W3:Y:S04]  /*1210*/  LDG.E.CONSTANT R42, desc[UR6][R90.64+0x18] ;  /* 0x000018065a2a7981 */ /* 0x000ee8000c1e9900 */
[----:B------:R-:W3:Y:S04]  /*1220*/  LDG.E.CONSTANT R43, desc[UR6][R90.64+0x1c] ;  /* 0x00001c065a2b7981 */ /* 0x000ee8000c1e9900 */
[----:B------:R-:W4:Y:S04]  /*1230*/  LDG.E.CONSTANT R44, desc[UR6][R90.64+0x20] ;  /* 0x000020065a2c7981 */ /* 0x000f28000c1e9900 */
[----:B------:R-:W4:Y:S04]  /*1240*/  LDG.E.CONSTANT R45, desc[UR6][R90.64+0x24] ;  /* 0x000024065a2d7981 */ /* 0x000f28000c1e9900 */
[----:B------:R-:W4:Y:S04]  /*1250*/  LDG.E.CONSTANT R46, desc[UR6][R90.64+0x28] ;  /* 0x000028065a2e7981 */ /* 0x000f28000c1e9900 */
[----:B------:R-:W4:Y:S04]  /*1260*/  LDG.E.CONSTANT R47, desc[UR6][R90.64+0x2c] ;  /* 0x00002c065a2f7981 */ /* 0x000f28000c1e9900 */
[----:B------:R-:W5:Y:S04]  /*1270*/  LDG.E.CONSTANT R48, desc[UR6][R90.64+0x30] ;  /* 0x000030065a307981 */ /* 0x000f68000c1e9900 */
[----:B------:R-:W5:Y:S04]  /*1280*/  LDG.E.CONSTANT R49, desc[UR6][R90.64+0x34] ;  /* 0x000034065a317981 */ /* 0x000f68000c1e9900 */
[----:B------:R-:W5:Y:S04]  /*1290*/  LDG.E.CONSTANT R50, desc[UR6][R90.64+0x38] ;  /* 0x000038065a327981 */ /* 0x000f68000c1e9900 */
[----:B------:R-:W5:Y:S04]  /*12a0*/  LDG.E.CONSTANT R51, desc[UR6][R90.64+0x3c] ;  /* 0x00003c065a337981 */ /* 0x000f68000c1e9900 */
[----:B--2---:R1:W-:Y:S04]  /*12b0*/  STS.128 [R164], R52 ;  /* 0x00000034a4007388 */ /* 0x0043e80000000c00 */
[----:B---3--:R1:W-:Y:S04]  /*12c0*/  STS.128 [R164+0x10], R40 ;  /* 0x00001028a4007388 */ /* 0x0083e80000000c00 */
[----:B----4-:R1:W-:Y:S04]  /*12d0*/  STS.128 [R164+0x20], R44 ;  /* 0x0000202ca4007388 */ /* 0x0103e80000000c00 */
[----:B-----5:R1:W-:Y:S02]  /*12e0*/  STS.128 [R164+0x30], R48 ;  /* 0x00003030a4007388 */ /* 0x0203e40000000c00 */
.L_x_1:
[----:B------:R-:W-:Y:S05]  /*12f0*/  BSYNC.RECONVERGENT B0 ;  /* 0x0000000000007941 */ /* 0x000fea0003800200 */
.L_x_0:
[----:B------:R-:W-:Y:S01]  /*1300*/  BAR.SYNC.DEFER_BLOCKING 0x0 ;  /* 0x0000000000007b1d */ /* 0x000fe20000010000 */
[----:B------:R-:W-:Y:S02]  /*1310*/  IADD3 R161, PT, PT, R161, 0x600, RZ ;  /* 0x00000600a1a17810 */ /* 0x000fe40007ffe0ff */
[----:B-1----:R-:W-:Y:S02]  /*1320*/  SHF.L.U32 R40, R162, 0x3, RZ ;  /* 0x00000003a2287819 */ /* 0x002fe400000006ff */
[----:B------:R-:W-:Y:S01]  /*1330*/  SHF.R.U32.HI R42, RZ, 0x4, R162 ;  /* 0x00000004ff2a7819 */ /* 0x000fe200000116a2 */
[----:B------:R-:W-:Y:S01]  /*1340*/  UMOV UR4, 0x300 ;  /* 0x0000030000047882 */ /* 0x000fe20000000000 */
[----:B------:R-:W-:Y:S02]  /*1350*/  LEA R161, R160, R161, 0x18 ;  /* 0x000000a1a0a17211 */ /* 0x000fe400078ec0ff */
[----:B------:R-:W-:Y:S01]  /*1360*/  LOP3.LUT R40, R40, 0x78, RZ, 0xc0, !PT ;  /* 0x0000007828287812 */ /* 0x000fe200078ec0ff */
[----:B------:R-:W-:-:S03]  /*1370*/  IMAD R163, R42, 0x180, R163 ;  /* 0x000001802aa37824 */ /* 0x000fc600078e02a3 */
[----:B0-----:R-:W-:-:S07]  /*1380*/  IADD3 R41, PT, PT, R40, 0x4, R161 ;  /* 0x0000000428297810 */ /* 0x001fce0007ffe0a1 */
.L_x_2:
[----:B------:R-:W-:Y:S04]  /*1390*/  LDS R42, [R41+-0x4] ;  /* 0xfffffc00292a7984 */ /* 0x000fe80000000800 */
[----:B------:R-:W0:Y:S04]  /*13a0*/  LDS R44, [R163+UR4+-0x300] ;  /* 0xfffd0004a32c7984 */ /* 0x000e280008000800 */
[----:B------:R1:W2:Y:S04]  /*13b0*/  LDS R43, [R41] ;  /* 0x00000000292b7984 */ /* 0x0002a80000000800 */
[----:B------:R-:W3:Y:S04]  /*13c0*/  LDS R46, [R163+UR4+-0x2d0] ;  /* 0xfffd3004a32e7984 */ /* 0x000ee80008000800 */
[----:B------:R-:W4:Y:S01]  /*13d0*/  LDS R48, [R163+UR4] ;  /* 0x00000004a3307984 */ /* 0x000f220008000800 */
[----:B-1----:R-:W-:-:S03]  /*13e0*/  IADD3 R41, PT, PT, R41, 0x80, RZ ;  /* 0x0000008029297810 */ /* 0x002fc60007ffe0ff */
[----:B------:R-:W1:Y:S04]  /*13f0*/  LDS R50, [R163+UR4+0x30] ;  /* 0x00003004a3327984 */ /* 0x000e680008000800 */
[----:B------:R-:W5:Y:S04]  /*1400*/  LDS R52, [R163+UR4+-0x2f4] ;  /* 0xfffd0c04a3347984 */ /* 0x000f680008000800 */
[----:B------:R-:W5:Y:S04]  /*1410*/  LDS R54, [R163+UR4+-0x2c4] ;  /* 0xfffd3c04a3367984 */ /* 0x000f680008000800 */
[----:B------:R-:W5:Y:S04]  /*1420*/  LDS R90, [R163+UR4+0xc] ;  /* 0x00000c04a35a7984 */ /* 0x000f680008000800 */
[----:B------:R-:W5:Y:S04]  /*1430*/  LDS R160, [R163+UR4+0x3c] ;  /* 0x00003c04a3a07984 */ /* 0x000f680008000800 */
[----:B------:R-:W5:Y:S04]  /*1440*/  LDS R164, [R163+UR4+-0x2e8] ;  /* 0xfffd1804a3a47984 */ /* 0x000f680008000800 */
[----:B------:R-:W5:Y:S01]  /*1450*/  LDS R45, [R163+UR4+-0x2b8] ;  /* 0xfffd4804a32d7984 */ /* 0x000f620008000800 */
[----:B0-----:R-:W-:-:S03]  /*1460*/  FFMA R159, R42, R44, R159 ;  /* 0x0000002c2a9f7223 */ /* 0x001fc6000000009f */
[----:B------:R-:W0:Y:S01]  /*1470*/  LDS R47, [R163+UR4+0x18] ;  /* 0x00001804a32f7984 */ /* 0x000e220008000800 */
[----:B--2---:R-:W-:-:S03]  /*1480*/  FFMA R158, R43, R44, R158 ;  /* 0x0000002c2b9e7223 */ /* 0x004fc6000000009e */
[----:B------:R-:W2:Y:S01]  /*1490*/  LDS R49, [R163+UR4+0x48] ;  /* 0x00004804a3317984 */ /* 0x000ea20008000800 */
[CC--:B---3--:R-:W-:Y:S01]  /*14a0*/  FFMA R127, R42.reuse, R46.reuse, R127 ;  /* 0x0000002e2a7f7223 */ /* 0x0c8fe2000000007f */
[C---:B------:R-:W-:Y:S01]  /*14b0*/  FFMA R126, R43.reuse, R46, R126 ;  /* 0x0000002e2b7e7223 */ /* 0x040fe2000000007e */
[CC--:B----4-:R-:W-:Y:S01]  /*14c0*/  FFMA R95, R42.reuse, R48.reuse, R95 ;  /* 0x000000302a5f7223 */ /* 0x0d0fe2000000005f */
[C---:B------:R-:W-:Y:S01]  /*14d0*/  FFMA R94, R43.reuse, R48, R94 ;  /* 0x000000302b5e7223 */ /* 0x040fe2000000005e */
[----:B------:R-:W3:Y:S01]  /*14e0*/  LDS R44, [R163+UR4+-0x2dc] ;  /* 0xfffd2404a32c7984 */ /* 0x000ee20008000800 */
[CC--:B-1----:R-:W-:Y:S01]  /*14f0*/  FFMA R61, R42.reuse, R50.reuse, R61 ;  /* 0x000000322a3d7223 */ /* 0x0c2fe2000000003d */
[C---:B------:R-:W-:Y:S02]  /*1500*/  FFMA R60, R43.reuse, R50, R60 ;  /* 0x000000322b3c7223 */ /* 0x040fe4000000003c */
[----:B------:R-:W1:Y:S01]  /*1510*/  LDS R46, [R163+UR4+-0x2ac] ;  /* 0xfffd5404a32e7984 */ /* 0x000e620008000800 */
[-C--:B-----5:R-:W-:Y:S01]  /*1520*/  FFMA R157, R42, R52.reuse, R157 ;  /* 0x000000342a9d7223 */ /* 0x0a0fe2000000009d */
[----:B------:R-:W-:-:S02]  /*1530*/  FFMA R156, R43, R52, R156 ;  /* 0x000000342b9c7223 */ /* 0x000fc4000000009c */
[----:B------:R-:W4:Y:S01]  /*1540*/  LDS R48, [R163+UR4+0x24] ;  /* 0x00002404a3307984 */ /* 0x000f220008000800 */
[CC--:B------:R-:W-:Y:S01]  /*1550*/  FFMA R125, R42.reuse, R54.reuse, R125 ;  /* 0x000000362a7d7223 */ /* 0x0c0fe2000000007d */
[C---:B------:R-:W-:Y:S02]  /*1560*/  FFMA R124, R43.reuse, R54, R124 ;  /* 0x000000362b7c7223 */ /* 0x040fe4000000007c */
[----:B------:R-:W5:Y:S01]  /*1570*/  LDS R50, [R163+UR4+0x54] ;  /* 0x00005404a3327984 */ /* 0x000f620008000800 */
[CC--:B------:R-:W-:Y:S01]  /*1580*/  FFMA R93, R42.reuse, R90.reuse, R93 ;  /* 0x0000005a2a5d7223 */ /* 0x0c0fe2000000005d */
[C---:B------:R-:W-:Y:S02]  /*1590*/  FFMA R92, R43.reuse, R90, R92 ;  /* 0x0000005a2b5c7223 */ /* 0x040fe4000000005c */
[----:B------:R-:W5:Y:S01]  /*15a0*/  LDS R52, [R163+UR4+-0x2a0] ;  /* 0xfffd6004a3347984 */ /* 0x000f620008000800 */
[-C--:B------:R-:W-:Y:S01]  /*15b0*/  FFMA R59, R42, R160.reuse, R59 ;  /* 0x000000a02a3b7223 */ /* 0x080fe2000000003b */
[----:B------:R-:W-:-:S02]  /*15c0*/  FFMA R58, R43, R160, R58 ;  /* 0x000000a02b3a7223 */ /* 0x000fc4000000003a */
[----:B------:R-:W5:Y:S01]  /*15d0*/  LDS R54, [R163+UR4+-0x270] ;  /* 0xfffd9004a3367984 */ /* 0x000f620008000800 */
[CC--:B------:R-:W-:Y:S01]  /*15e0*/  FFMA R155, R42.reuse, R164.reuse, R155 ;  /* 0x000000a42a9b7223 */ /* 0x0c0fe2000000009b */
[C---:B------:R-:W-:Y:S02]  /*15f0*/  FFMA R154, R43.reuse, R164, R154 ;  /* 0x000000a42b9a7223 */ /* 0x040fe4000000009a */
[----:B------:R-:W5:Y:S01]  /*1600*/  LDS R90, [R163+UR4+0x60] ;  /* 0x00006004a35a7984 */ /* 0x000f620008000800 */
[CC--:B------:R-:W-:Y:S01]  /*1610*/  FFMA R123, R42.reuse, R45.reuse, R123 ;  /* 0x0000002d2a7b7223 */ /* 0x0c0fe2000000007b */
[C---:B------:R-:W-:Y:S02]  /*1620*/  FFMA R122, R43.reuse, R45, R122 ;  /* 0x0000002d2b7a7223 */ /* 0x040fe4000000007a */
[----:B------:R-:W5:Y:S01]  /*1630*/  LDS R160, [R163+UR4+0x90] ;  /* 0x00009004a3a07984 */ /* 0x000f620008000800 */
[-C--:B0-----:R-:W-:Y:S01]  /*1640*/  FFMA R89, R42, R47.reuse, R89 ;  /* 0x0000002f2a597223 */ /* 0x081fe20000000059 */
[----:B------:R-:W-:-:S02]  /*1650*/  FFMA R88, R43, R47, R88 ;  /* 0x0000002f2b587223 */ /* 0x000fc40000000058 */
[----:B------:R-:W0:Y:S01]  /*1660*/  LDS R164, [R163+UR4+-0x294] ;  /* 0xfffd6c04a3a47984 */ /* 0x000e220008000800 */
[CC--:B--2---:R-:W-:Y:S01]  /*1670*/  FFMA R57, R42.reuse, R49.reuse, R57 ;  /* 0x000000312a397223 */ /* 0x0c4fe20000000039 */
[C---:B------:R-:W-:Y:S02]  /*1680*/  FFMA R56, R43.reuse, R49, R56 ;  /* 0x000000312b387223 */ /* 0x040fe40000000038 */
[----:B------:R-:W2:Y:S04]  /*1690*/  LDS R45, [R163+UR4+-0x264] ;  /* 0xfffd9c04a32d7984 */ /* 0x000ea80008000800 */
[----:B------:R-:W2:Y:S01]  /*16a0*/  LDS R47, [R163+UR4+0x6c] ;  /* 0x00006c04a32f7984 */ /* 0x000ea20008000800 */
[-C--:B---3--:R-:W-:Y:S01]  /*16b0*/  FFMA R153, R42, R44.reuse, R153 ;  /* 0x0000002c2a997223 */ /* 0x088fe20000000099 */
[----:B------:R-:W-:-:S02]  /*16c0*/  FFMA R152, R43, R44, R152 ;  /* 0x0000002c2b987223 */ /* 0x000fc40000000098 */
[----:B------:R-:W3:Y:S01]  /*16d0*/  LDS R49, [R163+UR4+0x9c] ;  /* 0x00009c04a3317984 */ /* 0x000ee20008000800 */
[CC--:B-1----:R-:W-:Y:S01]  /*16e0*/  FFMA R121, R42.reuse, R46.reuse, R121 ;  /* 0x0000002e2a797223 */ /* 0x0c2fe20000000079 */
[C---:B------:R-:W-:Y:S02]  /*16f0*/  FFMA R120, R43.reuse, R46, R120 ;  /* 0x0000002e2b787223 */ /* 0x040fe40000000078 */
[----:B------:R-:W1:Y:S01]  /*1700*/  LDS R51, [R163+UR4+-0x288] ;  /* 0xfffd7804a3337984 */ /* 0x000e620008000800 */
[CC--:B----4-:R-:W-:Y:S01]  /*1710*/  FFMA R87, R42.reuse, R48.reuse, R87 ;  /* 0x000000302a577223 */ /* 0x0d0fe20000000057 */
[C---:B------:R-:W-:Y:S01]  /*1720*/  FFMA R86, R43.reuse, R48, R86 ;  /* 0x000000302b567223 */ /* 0x040fe20000000056 */
[CC--:B-----5:R-:W-:Y:S01]  /*1730*/  FFMA R39, R42.reuse, R50.reuse, R39 ;  /* 0x000000322a277223 */ /* 0x0e0fe20000000027 */
[C---:B------:R-:W-:Y:S01]  /*1740*/  FFMA R38, R43.reuse, R50, R38 ;  /* 0x000000322b267223 */ /* 0x040fe20000000026 */
[----:B------:R-:W4:Y:S01]  /*1750*/  LDS R44, [R163+UR4+-0x258] ;  /* 0xfffda804a32c7984 */ /* 0x000f220008000800 */
[-C--:B------:R-:W-:Y:S01]  /*1760*/  FFMA R151, R42, R52.reuse, R151 ;  /* 0x000000342a977223 */ /* 0x080fe20000000097 */
[----:B------:R-:W-:-:S02]  /*1770*/  FFMA R150, R43, R52, R150 ;  /* 0x000000342b967223 */ /* 0x000fc40000000096 */
[----:B------:R-:W5:Y:S01]  /*1780*/  LDS R46, [R163+UR4+0x78] ;  /* 0x00007804a32e7984 */ /* 0x000f620008000800 */
        /* <DEDUP_REMOVED lines=9> */
[CC--:B0-----:R-:W-:Y:S01]  /*1820*/  FFMA R149, R42.reuse, R164.reuse, R149 ;  /* 0x000000a42a957223 */ /* 0x0c1fe20000000095 */
[C---:B------:R-:W-:Y:S02]  /*1830*/  FFMA R148, R43.reuse, R164, R148 ;  /* 0x000000a42b947223 */ /* 0x040fe40000000094 */
[----:B------:R-:W0:Y:S01]  /*1840*/  LDS R54, [R163+UR4+0x84] ;  /* 0x00008404a3367984 */ /* 0x000e220008000800 */
[CC--:B--2---:R-:W-:Y:S01]  /*1850*/  FFMA R117, R42.reuse, R45.reuse, R117 ;  /* 0x0000002d2a757223 */ /* 0x0c4fe20000000075 */
[C---:B------:R-:W-:Y:S02]  /*1860*/  FFMA R116, R43.reuse, R45, R116 ;  /* 0x0000002d2b747223 */ /* 0x040fe40000000074 */
[----:B------:R-:W2:Y:S01]  /*1870*/  LDS R90, [R163+UR4+0xb4] ;  /* 0x0000b404a35a7984 */ /* 0x000ea20008000800 */
[-C--:B------:R-:W-:Y:S01]  /*1880*/  FFMA R83, R42, R47.reuse, R83 ;  /* 0x0000002f2a537223 */ /* 0x080fe20000000053 */
[----:B------:R-:W-:-:S02]  /*1890*/  FFMA R82, R43, R47, R82 ;  /* 0x0000002f2b527223 */ /* 0x000fc40000000052 */
[----:B------:R-:W2:Y:S01]  /*18a0*/  LDS R160, [R163+UR4+-0x240] ;  /* 0xfffdc004a3a07984 */ /* 0x000ea20008000800 */
[CC--:B---3--:R-:W-:Y:S01]  /*18b0*/  FFMA R35, R42.reuse, R49.reuse, R35 ;  /* 0x000000312a237223 */ /* 0x0c8fe20000000023 */
[C---:B------:R-:W-:Y:S02]  /*18c0*/  FFMA R34, R43.reuse, R49, R34 ;  /* 0x000000312b227223 */ /* 0x040fe40000000022 */
[----:B------:R-:W3:Y:S01]  /*18d0*/  LDS R164, [R163+UR4+-0x210] ;  /* 0xfffdf004a3a47984 */ /* 0x000ee20008000800 */
[CC--:B-1----:R-:W-:Y:S01]  /*18e0*/  FFMA R147, R42.reuse, R51.reuse, R147 ;  /* 0x000000332a937223 */ /* 0x0c2fe20000000093 */
[C---:B------:R-:W-:Y:S02]  /*18f0*/  FFMA R146, R43.reuse, R51, R146 ;  /* 0x000000332b927223 */ /* 0x040fe40000000092 */
[----:B------:R-:W1:Y:S04]  /*1900*/  LDS R45, [R163+UR4+0xc0] ;  /* 0x0000c004a32d7984 */ /* 0x000e680008000800 */
[----:B------:R-:W1:Y:S01]  /*1910*/  LDS R47, [R163+UR4+0xf0] ;  /* 0x0000f004a32f7984 */ /* 0x000e620008000800 */
[-C--:B----4-:R-:W-:Y:S01]  /*1920*/  FFMA R115, R42, R44.reuse, R115 ;  /* 0x0000002c2a737223 */ /* 0x090fe20000000073 */
[----:B------:R-:W-:-:S02]  /*1930*/  FFMA R114, R43, R44, R114 ;  /* 0x0000002c2b727223 */ /* 0x000fc40000000072 */
[----:B------:R-:W4:Y:S01]  /*1940*/  LDS R49, [R163+UR4+-0x234] ;  /* 0xfffdcc04a3317984 */ /* 0x000f220008000800 */
[CC--:B-----5:R-:W-:Y:S01]  /*1950*/  FFMA R81, R42.reuse, R46.reuse, R81 ;  /* 0x0000002e2a517223 */ /* 0x0e0fe20000000051 */
[C---:B------:R-:W-:Y:S02]  /*1960*/  FFMA R80, R43.reuse, R46, R80 ;  /* 0x0000002e2b507223 */ /* 0x040fe40000000050 */
[----:B------:R-:W5:Y:S01]  /*1970*/  LDS R51, [R163+UR4+-0x204] ;  /* 0xfffdfc04a3337984 */ /* 0x000f620008000800 */
[CC--:B------:R-:W-:Y:S01]  /*1980*/  FFMA R33, R42.reuse, R48.reuse, R33 ;  /* 0x000000302a217223 */ /* 0x0c0fe20000000021 */
[C---:B------:R-:W-:Y:S01]  /*1990*/  FFMA R32, R43.reuse, R48, R32 ;  /* 0x000000302b207223 */ /* 0x040fe20000000020 */
[CC--:B------:R-:W-:Y:S01]  /*19a0*/  FFMA R145, R42.reuse, R50.reuse, R145 ;  /* 0x000000322a917223 */ /* 0x0c0fe20000000091 */
[C---:B------:R-:W-:Y:S01]  /*19b0*/  FFMA R144, R43.reuse, R50, R144 ;  /* 0x000000322b907223 */ /* 0x040fe20000000090 */
[----:B------:R-:W5:Y:S01]  /*19c0*/  LDS R44, [R163+UR4+0xcc] ;  /* 0x0000cc04a32c7984 */ /* 0x000f620008000800 */
[-C--:B------:R-:W-:Y:S01]  /*19d0*/  FFMA R113, R42, R52.reuse, R113 ;  /* 0x000000342a717223 */ /* 0x080fe20000000071 */
[----:B------:R-:W-:-:S02]  /*19e0*/  FFMA R112, R43, R52, R112 ;  /* 0x000000342b707223 */ /* 0x000fc40000000070 */
[----:B------:R-:W5:Y:S01]  /*19f0*/  LDS R46, [R163+UR4+0xfc] ;  /* 0x0000fc04a32e7984 */ /* 0x000f620008000800 */
[CC--:B0-----:R-:W-:Y:S01]  /*1a00*/  FFMA R79, R42.reuse, R54.reuse, R79 ;  /* 0x000000362a4f7223 */ /* 0x0c1fe2000000004f */
[C---:B------:R-:W-:Y:S02]  /*1a10*/  FFMA R78, R43.reuse, R54, R78 ;  /* 0x000000362b4e7223 */ /* 0x040fe4000000004e */
[----:B------:R-:W0:Y:S01]  /*1a20*/  LDS R48, [R163+UR4+-0x228] ;  /* 0xfffdd804a3307984 */ /* 0x000e220008000800 */
[CC--:B--2---:R-:W-:Y:S01]  /*1a30*/  FFMA R31, R42.reuse, R90.reuse, R31 ;  /* 0x0000005a2a1f7223 */ /* 0x0c4fe2000000001f */
[C---:B------:R-:W-:Y:S02]  /*1a40*/  FFMA R30, R43.reuse, R90, R30 ;  /* 0x0000005a2b1e7223 */ /* 0x040fe4000000001e */
[----:B------:R-:W2:Y:S01]  /*1a50*/  LDS R50, [R163+UR4+-0x1f8] ;  /* 0xfffe0804a3327984 */ /* 0x000ea20008000800 */
[-C--:B------:R-:W-:Y:S01]  /*1a60*/  FFMA R143, R42, R160.reuse, R143 ;  /* 0x000000a02a8f7223 */ /* 0x080fe2000000008f */
[----:B------:R-:W-:-:S02]  /*1a70*/  FFMA R142, R43, R160, R142 ;  /* 0x000000a02b8e7223 */ /* 0x000fc4000000008e */
[----:B------:R-:W2:Y:S01]  /*1a80*/  LDS R52, [R163+UR4+0xd8] ;  /* 0x0000d804a3347984 */ /* 0x000ea20008000800 */
[CC--:B---3--:R-:W-:Y:S01]  /*1a90*/  FFMA R111, R42.reuse, R164.reuse, R111 ;  /* 0x000000a42a6f7223 */ /* 0x0c8fe2000000006f */
[C---:B------:R-:W-:Y:S02]  /*1aa0*/  FFMA R110, R43.reuse, R164, R110 ;  /* 0x000000a42b6e7223 */ /* 0x040fe4000000006e */
[----:B------:R-:W3:Y:S01]  /*1ab0*/  LDS R54, [R163+UR4+0x108] ;  /* 0x00010804a3367984 */ /* 0x000ee20008000800 */
[CC--:B-1----:R-:W-:Y:S01]  /*1ac0*/  FFMA R77, R42.reuse, R45.reuse, R77 ;  /* 0x0000002d2a4d7223 */ /* 0x0c2fe2000000004d */
[C---:B------:R-:W-:Y:S02]  /*1ad0*/  FFMA R76, R43.reuse, R45, R76 ;  /* 0x0000002d2b4c7223 */ /* 0x040fe4000000004c */
[----:B------:R-:W1:Y:S01]  /*1ae0*/  LDS R90, [R163+UR4+-0x21c] ;  /* 0xfffde404a35a7984 */ /* 0x000e620008000800 */
[-C--:B------:R-:W-:Y:S01]  /*1af0*/  FFMA R29, R42, R47.reuse, R29 ;  /* 0x0000002f2a1d7223 */ /* 0x080fe2000000001d */
[----:B------:R-:W-:-:S02]  /*1b00*/  FFMA R28, R43, R47, R28 ;  /* 0x0000002f2b1c7223 */ /* 0x000fc4000000001c */
[----:B------:R-:W1:Y:S01]  /*1b10*/  LDS R160, [R163+UR4+-0x1ec] ;  /* 0xfffe1404a3a07984 */ /* 0x000e620008000800 */
[CC--:B----4-:R-:W-:Y:S01]  /*1b20*/  FFMA R141, R42.reuse, R49.reuse, R141 ;  /* 0x000000312a8d7223 */ /* 0x0d0fe2000000008d */
[C---:B------:R-:W-:Y:S02]  /*1b30*/  FFMA R140, R43.reuse, R49, R140 ;  /* 0x000000312b8c7223 */ /* 0x040fe4000000008c */
[----:B------:R-:W4:Y:S01]  /*1b40*/  LDS R164, [R163+UR4+0xe4] ;  /* 0x0000e404a3a47984 */ /* 0x000f220008000800 */
[CC--:B-----5:R-:W-:Y:S01]  /*1b50*/  FFMA R109, R42.reuse, R51.reuse, R109 ;  /* 0x000000332a6d7223 */ /* 0x0e0fe2000000006d */
[C---:B------:R-:W-:Y:S02]  /*1b60*/  FFMA R108, R43.reuse, R51, R108 ;  /* 0x000000332b6c7223 */ /* 0x040fe4000000006c */
[----:B------:R-:W5:Y:S04]  /*1b70*/  LDS R45, [R163+UR4+0x114] ;  /* 0x00011404a32d7984 */ /* 0x000f680008000800 */
[----:B------:R-:W5:Y:S01]  /*1b80*/  LDS R47, [R163+UR4+-0x1e0] ;  /* 0xfffe2004a32f7984 */ /* 0x000f620008000800 */
[-C--:B------:R-:W-:Y:S01]  /*1b90*/  FFMA R75, R42, R44.reuse, R75 ;  /* 0x0000002c2a4b7223 */ /* 0x080fe2000000004b */
[----:B------:R-:W-:-:S02]  /*1ba0*/  FFMA R74, R43, R44, R74 ;  /* 0x0000002c2b4a7223 */ /* 0x000fc4000000004a */
[----:B------:R-:W5:Y:S01]  /*1bb0*/  LDS R49, [R163+UR4+-0x1b0] ;  /* 0xfffe5004a3317984 */ /* 0x000f620008000800 */
[CC--:B------:R-:W-:Y:S01]  /*1bc0*/  FFMA R27, R42.reuse, R46.reuse, R27 ;  /* 0x0000002e2a1b7223 */ /* 0x0c0fe2000000001b */
[C---:B------:R-:W-:Y:S02]  /*1bd0*/  FFMA R26, R43.reuse, R46, R26 ;  /* 0x0000002e2b1a7223 */ /* 0x040fe4000000001a */
[----:B------:R-:W5:Y:S01]  /*1be0*/  LDS R51, [R163+UR4+0x120] ;  /* 0x00012004a3337984 */ /* 0x000f620008000800 */
[CC--:B0-----:R-:W-:Y:S01]  /*1bf0*/  FFMA R139, R42.reuse, R48.reuse, R139 ;  /* 0x000000302a8b7223 */ /* 0x0c1fe2000000008b */
[C---:B------:R-:W-:Y:S01]  /*1c00*/  FFMA R138, R43.reuse, R48, R138 ;  /* 0x000000302b8a7223 */ /* 0x040fe2000000008a */
[CC--:B--2---:R-:W-:Y:S01]  /*1c10*/  FFMA R107, R42.reuse, R50.reuse, R107 ;  /* 0x000000322a6b7223 */ /* 0x0c4fe2000000006b */
[C---:B------:R-:W-:Y:S01]  /*1c20*/  FFMA R106, R43.reuse, R50, R106 ;  /* 0x000000322b6a7223 */ /* 0x040fe2000000006a */
[----:B------:R-:W0:Y:S01]  /*1c30*/  LDS R44, [R163+UR4+0x150] ;  /* 0x00015004a32c7984 */ /* 0x000e220008000800 */
        /* <DEDUP_REMOVED lines=8> */
[----:B------:R-:W1:Y:S01]  /*1cc0*/  LDS R50, [R163+UR4+0x12c] ;  /* 0x00012c04a3327984 */ /* 0x000e620008000800 */
[-C--:B------:R-:W-:Y:S01]  /*1cd0*/  FFMA R105, R42, R160.reuse, R105 ;  /* 0x000000a02a697223 */ /* 0x080fe20000000069 */
[----:B------:R-:W-:-:S02]  /*1ce0*/  FFMA R104, R43, R160, R104 ;  /* 0x000000a02b687223 */ /* 0x000fc40000000068 */
[----:B------:R-:W1:Y:S01]  /*1cf0*/  LDS R52, [R163+UR4+0x15c] ;  /* 0x00015c04a3347984 */ /* 0x000e620008000800 */
[CC--:B----4-:R-:W-:Y:S01]  /*1d00*/  FFMA R71, R42.reuse, R164.reuse, R71 ;  /* 0x000000a42a477223 */ /* 0x0d0fe20000000047 */
[C---:B------:R-:W-:Y:S02]  /*1d10*/  FFMA R70, R43.reuse, R164, R70 ;  /* 0x000000a42b467223 */ /* 0x040fe40000000046 */
[----:B------:R-:W4:Y:S01]  /*1d20*/  LDS R54, [R163+UR4+-0x1c8] ;  /* 0xfffe3804a3367984 */ /* 0x000f220008000800 */
[CC--:B-----5:R-:W-:Y:S01]  /*1d30*/  FFMA R23, R42.reuse, R45.reuse, R23 ;  /* 0x0000002d2a177223 */ /* 0x0e0fe20000000017 */
[C---:B------:R-:W-:Y:S02]  /*1d40*/  FFMA R22, R43.reuse, R45, R22 ;  /* 0x0000002d2b167223 */ /* 0x040fe40000000016 */
[----:B------:R-:W5:Y:S01]  /*1d50*/  LDS R90, [R163+UR4+-0x198] ;  /* 0xfffe6804a35a7984 */ /* 0x000f620008000800 */
        /* <DEDUP_REMOVED lines=8> */
[----:B------:R-:W5:Y:S04]  /*1de0*/  LDS R45, [R163+UR4+-0x1bc] ;  /* 0xfffe4404a32d7984 */ /* 0x000f680008000800 */
[----:B------:R-:W5:Y:S01]  /*1df0*/  LDS R47, [R163+UR4+-0x18c] ;  /* 0xfffe7404a32f7984 */ /* 0x000f620008000800 */
[-C--:B0-----:R-:W-:Y:S01]  /*1e00*/  FFMA R21, R42, R44.reuse, R21 ;  /* 0x0000002c2a157223 */ /* 0x081fe20000000015 */
[----:B------:R-:W-:-:S02]  /*1e10*/  FFMA R20, R43, R44, R20 ;  /* 0x0000002c2b147223 */ /* 0x000fc40000000014 */
[----:B------:R-:W0:Y:S01]  /*1e20*/  LDS R49, [R163+UR4+0x144] ;  /* 0x00014404a3317984 */ /* 0x000e220008000800 */
[CC--:B--2---:R-:W-:Y:S01]  /*1e30*/  FFMA R133, R42.reuse, R46.reuse, R133 ;  /* 0x0000002e2a857223 */ /* 0x0c4fe20000000085 */
[C---:B------:R-:W-:Y:S02]  /*1e40*/  FFMA R132, R43.reuse, R46, R132 ;  /* 0x0000002e2b847223 */ /* 0x040fe40000000084 */
[----:B------:R-:W2:Y:S01]  /*1e50*/  LDS R51, [R163+UR4+0x174] ;  /* 0x00017404a3337984 */ /* 0x000ea20008000800 */
[----:B------:R-:W-:Y:S01]  /*1e60*/  UIADD3 UR4, UPT, UPT, UR4, 0x4, URZ ;  /* 0x0000000404047890 */ /* 0x000fe2000fffe0ff */
[CC--:B---3--:R-:W-:Y:S01]  /*1e70*/  FFMA R101, R42.reuse, R48.reuse, R101 ;  /* 0x000000302a657223 */ /* 0x0c8fe20000000065 */
[C---:B------:R-:W-:Y:S01]  /*1e80*/  FFMA R100, R43.reuse, R48, R100 ;  /* 0x000000302b647223 */ /* 0x040fe20000000064 */
[CC--:B-1----:R-:W-:Y:S01]  /*1e90*/  FFMA R67, R42.reuse, R50.reuse, R67 ;  /* 0x000000322a437223 */ /* 0x0c2fe20000000043 */
[----:B------:R-:W-:Y:S01]  /*1ea0*/  UISETP.NE.AND UP0, UPT, UR4, 0x30c, UPT ;  /* 0x0000030c0400788c */ /* 0x000fe2000bf05270 */
[C---:B------:R-:W-:Y:S01]  /*1eb0*/  FFMA R66, R43.reuse, R50, R66 ;  /* 0x000000322b427223 */ /* 0x040fe20000000042 */
[CC--:B------:R-:W-:Y:S01]  /*1ec0*/  FFMA R19, R42.reuse, R52.reuse, R19 ;  /* 0x000000342a137223 */ /* 0x0c0fe20000000013 */
[C---:B------:R-:W-:Y:S01]  /*1ed0*/  FFMA R18, R43.reuse, R52, R18 ;  /* 0x000000342b127223 */ /* 0x040fe20000000012 */
[CC--:B----4-:R-:W-:Y:S01]  /*1ee0*/  FFMA R131, R42.reuse, R54.reuse, R131 ;  /* 0x000000362a837223 */ /* 0x0d0fe20000000083 */
[C---:B------:R-:W-:Y:S01]  /*1ef0*/  FFMA R130, R43.reuse, R54, R130 ;  /* 0x000000362b827223 */ /* 0x040fe20000000082 */
[CC--:B-----5:R-:W-:Y:S01]  /*1f00*/  FFMA R99, R42.reuse, R90.reuse, R99 ;  /* 0x0000005a2a637223 */ /* 0x0e0fe20000000063 */
[C---:B------:R-:W-:Y:S01]  /*1f10*/  FFMA R98, R43.reuse, R90, R98 ;  /* 0x0000005a2b627223 */ /* 0x040fe20000000062 */
[CC--:B------:R-:W-:Y:S01]  /*1f20*/  FFMA R65, R42.reuse, R160.reuse, R65 ;  /* 0x000000a02a417223 */ /* 0x0c0fe20000000041 */
[C---:B------:R-:W-:Y:S01]  /*1f30*/  FFMA R64, R43.reuse, R160, R64 ;  /* 0x000000a02b407223 */ /* 0x040fe20000000040 */
[CC--:B------:R-:W-:Y:S01]  /*1f40*/  FFMA R17, R42.reuse, R164.reuse, R17 ;  /* 0x000000a42a117223 */ /* 0x0c0fe20000000011 */
[C---:B------:R-:W-:Y:S01]  /*1f50*/  FFMA R16, R43.reuse, R164, R16 ;  /* 0x000000a42b107223 */ /* 0x040fe20000000010 */
[CC--:B------:R-:W-:Y:S01]  /*1f60*/  FFMA R129, R42.reuse, R45.reuse, R129 ;  /* 0x0000002d2a817223 */ /* 0x0c0fe20000000081 */
[C---:B------:R-:W-:Y:S01]  /*1f70*/  FFMA R128, R43.reuse, R45, R128 ;  /* 0x0000002d2b807223 */ /* 0x040fe20000000080 */
[CC--:B------:R-:W-:Y:S01]  /*1f80*/  FFMA R97, R42.reuse, R47.reuse, R97 ;  /* 0x0000002f2a617223 */ /* 0x0c0fe20000000061 */
[C---:B------:R-:W-:Y:S01]  /*1f90*/  FFMA R96, R43.reuse, R47, R96 ;  /* 0x0000002f2b607223 */ /* 0x040fe20000000060 */
[CC--:B0-----:R-:W-:Y:S01]  /*1fa0*/  FFMA R63, R42.reuse, R49.reuse, R63 ;  /* 0x000000312a3f7223 */ /* 0x0c1fe2000000003f */
[C---:B------:R-:W-:Y:S01]  /*1fb0*/  FFMA R62, R43.reuse, R49, R62 ;  /* 0x000000312b3e7223 */ /* 0x040fe2000000003e */
[-C--:B--2---:R-:W-:Y:S01]  /*1fc0*/  FFMA R15, R42, R51.reuse, R15 ;  /* 0x000000332a0f7223 */ /* 0x084fe2000000000f */
[----:B------:R-:W-:Y:S01]  /*1fd0*/  FFMA R14, R43, R51, R14 ;  /* 0x000000332b0e7223 */ /* 0x000fe2000000000e */
[----:B------:R-:W-:Y:S06]  /*1fe0*/  BRA.U UP0, `(.L_x_2) ;  /* 0xfffffff100e87547 */ /* 0x000fec000b83ffff */
[----:B------:R-:W-:-:S04]  /*1ff0*/  IADD3 R13, PT, PT, R13, 0x1, RZ ;  /* 0x000000010d0d7810 */ /* 0x000fc80007ffe0ff */
[----:B------:R-:W-:-:S13]  /*2000*/  ISETP.NE.AND P0, PT, R13, 0x30, PT ;  /* 0x000000300d00780c */ /* 0x000fda0003f05270 */
[----:B------:R-:W-:Y:S05]  /*2010*/  @P0 BRA `(.L_x_3) ;  /* 0xffffffec006c0947 */ /* 0x000fea000383ffff */
[----:B------:R-:W0:Y:S01]  /*2020*/  LDCU.64 UR4, c[0x0][0x398] ;  /* 0x00007300ff0477ac */ /* 0x000e220008000a00 */
[----:B------:R-:W1:Y:S01]  /*2030*/  S2R R10, SR_CTAID.X ;  /* 0x00000000000a7919 */ /* 0x000e620000002500 */
[----:B------:R-:W2:Y:S01]  /*2040*/  LDC.64 R2, c[0x0][0x390] ;  /* 0x0000e400ff027b82 */ /* 0x000ea20000000a00 */
[----:B0-----:R-:W-:-:S04]  /*2050*/  IADD3 R4, P0, PT, R40, UR4, RZ ;  /* 0x0000000428047c10 */ /* 0x001fc8000ff1e0ff */
[----:B------:R-:W-:-:S05]  /*2060*/  IADD3.X R5, PT, PT, RZ, UR5, RZ, P0, !PT ;  /* 0x00000005ff057c10 */ /* 0x000fca00087fe4ff */
[----:B------:R-:W3:Y:S04]  /*2070*/  LDG.E.CONSTANT R0, desc[UR6][R4.64] ;  /* 0x0000000604007981 */ /* 0x000ee8000c1e9900 */
[----:B------:R-:W4:Y:S01]  /*2080*/  LDG.E.CONSTANT R7, desc[UR6][R4.64+0x4] ;  /* 0x0000040604077981 */ /* 0x000f22000c1e9900 */
[----:B------:R-:W-:Y:S02]  /*2090*/  SHF.L.U32 R8, R162, 0x8, RZ ;  /* 0x00000008a2087819 */ /* 0x000fe400000006ff */
[C---:B-1----:R-:W-:Y:S02]  /*20a0*/  SHF.L.U32 R6, R10.reuse, 0xc, RZ ;  /* 0x0000000c0a067819 */ /* 0x042fe400000006ff */
[----:B------:R-:W-:Y:S02]  /*20b0*/  SHF.L.U32 R10, R10, 0x8, RZ ;  /* 0x000000080a0a7819 */ /* 0x000fe400000006ff */
[----:B------:R-:W-:-:S02]  /*20c0*/  LOP3.LUT R9, R8, 0x3f000, RZ, 0xc0, !PT ;  /* 0x0003f00008097812 */ /* 0x000fc400078ec0ff */
[----:B------:R-:W-:Y:S02]  /*20d0*/  LOP3.LUT R6, R6, 0x7fffc000, RZ, 0xc0, !PT ;  /* 0x7fffc00006067812 */ /* 0x000fe400078ec0ff */
[----:B------:R-:W-:Y:S02]  /*20e0*/  LOP3.LUT R10, R10, 0x300, RZ, 0xc0, !PT ;  /* 0x000003000a0a7812 */ /* 0x000fe400078ec0ff */
[----:B------:R-:W-:Y:S02]  /*20f0*/  SHF.L.U32 R162, R162, 0x1, RZ ;  /* 0x00000001a2a27819 */ /* 0x000fe400000006ff */
[----:B------:R-:W-:Y:S02]  /*2100*/  IADD3 R9, PT, PT, R10, R6, R9 ;  /* 0x000000060a097210 */ /* 0x000fe40007ffe009 */
[----:B------:R-:W-:-:S04]  /*2110*/  LOP3.LUT R162, R162, 0x1e, RZ, 0xc0, !PT ;  /* 0x0000001ea2a27812 */ /* 0x000fc800078ec0ff */
[----:B------:R-:W-:-:S05]  /*2120*/  IADD3 R9, PT, PT, R162, R9, RZ ;  /* 0x00000009a2097210 */ /* 0x000fca0007ffe0ff */
[----:B--2---:R-:W-:-:S04]  /*2130*/  IMAD.WIDE.U32 R2, R9, 0x4, R2 ;  /* 0x0000000409027825 */ /* 0x004fc800078e0002 */
[--C-:B---3--:R-:W-:Y:S01]  /*2140*/  FADD R127, R127, R0.reuse ;  /* 0x000000007f7f7221 */ /* 0x108fe20000000000 */
[--C-:B------:R-:W-:Y:S01]  /*2150*/  FADD R95, R95, R0.reuse ;  /* 0x000000005f5f7221 */ /* 0x100fe20000000000 */
        /* <DEDUP_REMOVED lines=48> */
[----:B------:R-:W-:Y:S01]  /*2460*/  STG.E desc[UR6][R2.64+0x200], R127 ;  /* 0x0002007f02007986 */ /* 0x000fe2000c101906 */
[--C-:B----4-:R-:W-:Y:S01]  /*2470*/  FADD R5, R158, R7.reuse ;  /* 0x000000079e057221 */ /* 0x110fe20000000000 */
[--C-:B------:R-:W-:Y:S01]  /*2480*/  FADD R9, R126, R7.reuse ;  /* 0x000000077e097221 */ /* 0x100fe20000000000 */
[--C-:B------:R-:W-:Y:S01]  /*2490*/  FADD R11, R94, R7.reuse ;  /* 0x000000075e0b7221 */ /* 0x100fe20000000000 */
[----:B------:R0:W-:Y:S01]  /*24a0*/  STG.E desc[UR6][R2.64+0x8000], R95 ;  /* 0x0080005f02007986 */ /* 0x0001e2000c101906 */
[--C-:B------:R-:W-:Y:S01]  /*24b0*/  FADD R13, R60, R7.reuse ;  /* 0x000000073c0d7221 */ /* 0x100fe20000000000 */
        /* <DEDUP_REMOVED lines=12> */
[--C-:B0-----:R-:W-:Y:S01]  /*2580*/  FADD R95, R136, R7.reuse ;  /* 0x00000007885f7221 */ /* 0x101fe20000000000 */
[--C-:B------:R-:W-:Y:S01]  /*2590*/  FADD R127, R128, R7.reuse ;  /* 0x00000007807f7221 */ /* 0x100fe20000000000 */
[----:B------:R0:W-:Y:S01]  /*25a0*/  STG.E desc[UR6][R2.64+0x8280], R59 ;  /* 0x0082803b02007986 */ /* 0x0001e2000c101906 */
[--C-:B-1----:R-:W-:Y:S01]  /*25b0*/  FADD R61, R32, R7.reuse ;  /* 0x00000007203d7221 */ /* 0x102fe20000000000 */
[--C-:B------:R-:W-:Y:S01]  /*25c0*/  FADD R159, R159, R0.reuse ;  /* 0x000000009f9f7221 */ /* 0x100fe20000000000 */
[--C-:B------:R-:W-:Y:S01]  /*25d0*/  FADD R157, R157, R0.reuse ;  /* 0x000000009d9d7221 */ /* 0x100fe20000000000 */
[----:B------:R1:W-:Y:S01]  /*25e0*/  STG.E desc[UR6][R2.64+0x300], R123 ;  /* 0x0003007b02007986 */ /* 0x0003e2000c101906 */
[--C-:B--2---:R-:W-:Y:S01]  /*25f0*/  FADD R125, R16, R7.reuse ;  /* 0x00000007107d7221 */ /* 0x104fe20000000000 */
[--C-:B------:R-:W-:Y:S01]  /*2600*/  FADD R155, R155, R0.reuse ;  /* 0x000000009b9b7221 */ /* 0x100fe20000000000 */
[--C-:B------:R-:W-:Y:S01]  /*2610*/  FADD R153, R153, R0.reuse ;  /* 0x0000000099997221 */ /* 0x100fe20000000000 */
[----:B------:R2:W-:Y:S01]  /*2620*/  STG.E desc[UR6][R2.64+0x8100], R89 ;  /* 0x0081005902007986 */ /* 0x0005e2000c101906 */
[--C-:B---3--:R-:W-:Y:S01]  /*2630*/  FADD R93, R24, R7.reuse ;  /* 0x00000007185d7221 */ /* 0x108fe20000000000 */
[--C-:B------:R-:W-:Y:S01]  /*2640*/  FADD R151, R151, R0.reuse ;  /* 0x0000000097977221 */ /* 0x100fe20000000000 */
[--C-:B------:R-:W-:Y:S01]  /*2650*/  FADD R149, R149, R0.reuse ;  /* 0x0000000095957221 */ /* 0x100fe20000000000 */
[----:B------:R3:W-:Y:S01]  /*2660*/  STG.E desc[UR6][R2.64+0x8300], R57 ;  /* 0x0083003902007986 */ /* 0x0007e2000c101906 */
[--C-:B0-----:R-:W-:Y:S01]  /*2670*/  FADD R59, R80, R7.reuse ;  /* 0x00000007503b7221 */ /* 0x101fe20000000000 */
[--C-:B------:R-:W-:Y:S01]  /*2680*/  FADD R147, R147, R0.reuse ;  /* 0x0000000093937221 */ /* 0x100fe20000000000 */
        /* <DEDUP_REMOVED lines=12> */
[----:B------:R-:W-:Y:S01]  /*2750*/  FADD R133, R133, R0 ;  /* 0x0000000085857221 */ /* 0x000fe20000000000 */
[----:B------:R3:W-:Y:S01]  /*2760*/  STG.E desc[UR6][R2.64+0x1200], R119 ;  /* 0x0012007702007986 */ /* 0x0007e2000c101906 */
[----:B0-----:R-:W-:-:S03]  /*2770*/  FADD R121, R98, R7 ;  /* 0x0000000762797221 */ /* 0x001fc60000000000 */
[----:B------:R0:W-:Y:S01]  /*2780*/  STG.E desc[UR6][R2.64+0x9000], R85 ;  /* 0x0090005502007986 */ /* 0x0001e2000c101906 */
[----:B-1----:R-:W-:-:S03]  /*2790*/  FADD R87, R138, R7 ;  /* 0x000000078a577221 */ /* 0x002fc60000000000 */
[----:B------:R1:W-:Y:S01]  /*27a0*/  STG.E desc[UR6][R2.64+0x9200], R37 ;  /* 0x0092002502007986 */ /* 0x0003e2000c101906 */
[----:B--2---:R-:W-:-:S03]  /*27b0*/  FADD R39, R150, R7 ;  /* 0x0000000796277221 */ /* 0x004fc60000000000 */
[----:B------:R2:W-:Y:S01]  /*27c0*/  STG.E desc[UR6][R2.64+0x1280], R117 ;  /* 0x0012807502007986 */ /* 0x0005e2000c101906 */
[----:B---3--:R-:W-:-:S03]  /*27d0*/  FADD R119, R130, R7 ;  /* 0x0000000782777221 */ /* 0x008fc60000000000 */
        /* <DEDUP_REMOVED lines=67> */
[--C-:B-1----:R-:W-:Y:S01]  /*2c10*/  FADD R129, R96, R7.reuse ;  /* 0x0000000760817221 */ /* 0x102fe20000000000 */
[--C-:B--2---:R-:W-:Y:S02]  /*2c20*/  FADD R97, R104, R7.reuse ;  /* 0x0000000768617221 */ /* 0x104fe40000000000 */
[----:B------:R-:W-:Y:S01]  /*2c30*/  STG.E desc[UR6][R2.64], R159 ;  /* 0x0000009f02007986 */ /* 0x000fe2000c101906 */
[----:B---3--:R-:W-:-:S03]  /*2c40*/  FADD R63, R144, R7 ;  /* 0x00000007903f7221 */ /* 0x008fc60000000000 */
[----:B------:R-:W-:Y:S01]  /*2c50*/  STG.E desc[UR6][R2.64+0x80], R157 ;  /* 0x0000809d02007986 */ /* 0x000fe2000c101906 */
[--C-:B0-----:R-:W-:Y:S01]  /*2c60*/  FADD R43, R84, R7.reuse ;  /* 0x00000007542b7221 */ /* 0x101fe20000000000 */
[----:B------:R-:W-:Y:S02]  /*2c70*/  FADD R7, R14, R7 ;  /* 0x000000070e077221 */ /* 0x000fe40000000000 */
[----:B------:R-:W-:Y:S04]  /*2c80*/  STG.E desc[UR6][R2.64+0x100], R155 ;  /* 0x0001009b02007986 */ /* 0x000fe8000c101906 */
        /* <DEDUP_REMOVED lines=74> */
[----:B------:R-:W-:Y:S01]  /*3130*/  STG.E desc[UR6][R2.64+0xb384], R7 ;  /* 0x00b3840702007986 */ /* 0x000fe2000c101906 */
[----:B------:R-:W-:Y:S05]  /*3140*/  EXIT ;  /* 0x000000000000794d */ /* 0x000fea0003800000 */
.L_x_4:
[----:B------:R-:W-:-:S00]  /*3150*/  BRA `(.L_x_4) ;  /* 0xfffffffc00fc7947 */ /* 0x000fc0000383ffff */
[----:B------:R-:W-:-:S00]  /*3160*/  NOP ;  /* 0x0000000000007918 */ /* 0x000fc00000000000 */
        /* <DEDUP_REMOVED lines=9> */
.L_x_5:


//--------------------- .nv.shared.my_kernel_kernel0 --------------------------
	.section	.nv.shared.my_kernel_kernel0,"aw",@nobits
	.sectionflags	@""
	.align	4
.nv.shared.my_kernel_kernel0:
	.zero		2944


//--------------------- .nv.shared.reserved.0     --------------------------
	.section	.nv.shared.reserved.0,"aw",@nobits
	.weak		__nv_reservedSMEM_offset_0_alias
	.size		__nv_reservedSMEM_offset_0_alias, 0, 64
	.other		__nv_reservedSMEM_offset_0_alias,@"STO_CUDA_RESERVED_SHARED STV_DEFAULT"
__nv_reservedSMEM_offset_0_alias:
	.zero		0
	.zero		64


//--------------------- .nv.constant0.my_kernel_kernel0 --------------------------
	.section	.nv.constant0.my_kernel_kernel0,"a",@progbits
	.sectionflags	@""
	.align	4
.nv.constant0.my_kernel_kernel0:
	.zero		928


//--------------------- SYMBOLS --------------------------

	.type		.nv.reservedSmem.offset0,@object
	.size		.nv.reservedSmem.offset0,0x4
	.type		.nv.reservedSmem.cap,@object
	.size		.nv.reservedSmem.cap,0x4
